//
// Generated by NVIDIA NVVM Compiler
//
// Compiler Build ID: CL-36424714
// Cuda compilation tools, release 13.0, V13.0.88
// Based on NVVM 20.0.0
//

.version 9.0
.target sm_100
.address_size 64

	// .globl	_Z4fillPfif
// _ZZ8bce_gradPKfS0_iPfS1_E2sh has been demoted

.visible .entry _Z4fillPfif(
	.param .u64 .ptr .align 1 _Z4fillPfif_param_0,
	.param .u32 _Z4fillPfif_param_1,
	.param .f32 _Z4fillPfif_param_2
)
{
	.reg .pred 	%p<2>;
	.reg .b32 	%r<6>;
	.reg .b32 	%f<2>;
	.reg .b64 	%rd<5>;

	ld.param.u64 	%rd1, [_Z4fillPfif_param_0];
	ld.param.u32 	%r2, [_Z4fillPfif_param_1];
	ld.param.f32 	%f1, [_Z4fillPfif_param_2];
	mov.u32 	%r3, %ctaid.x;
	shl.b32 	%r4, %r3, 8;
	mov.u32 	%r5, %tid.x;
	add.s32 	%r1, %r4, %r5;
	setp.ge.s32 	%p1, %r1, %r2;
	@%p1 bra 	$L__BB0_2;
	cvta.to.global.u64 	%rd2, %rd1;
	mul.wide.s32 	%rd3, %r1, 4;
	add.s64 	%rd4, %rd2, %rd3;
	st.global.f32 	[%rd4], %f1;
$L__BB0_2:
	ret;

}
	// .globl	_Z4reluiPKfPf
.visible .entry _Z4reluiPKfPf(
	.param .u32 _Z4reluiPKfPf_param_0,
	.param .u64 .ptr .align 1 _Z4reluiPKfPf_param_1,
	.param .u64 .ptr .align 1 _Z4reluiPKfPf_param_2
)
{
	.reg .pred 	%p<2>;
	.reg .b32 	%r<6>;
	.reg .b32 	%f<3>;
	.reg .b64 	%rd<8>;

	ld.param.u32 	%r2, [_Z4reluiPKfPf_param_0];
	ld.param.u64 	%rd1, [_Z4reluiPKfPf_param_1];
	ld.param.u64 	%rd2, [_Z4reluiPKfPf_param_2];
	mov.u32 	%r3, %ctaid.x;
	shl.b32 	%r4, %r3, 8;
	mov.u32 	%r5, %tid.x;
	add.s32 	%r1, %r4, %r5;
	setp.ge.s32 	%p1, %r1, %r2;
	@%p1 bra 	$L__BB1_2;
	cvta.to.global.u64 	%rd3, %rd1;
	cvta.to.global.u64 	%rd4, %rd2;
	mul.wide.s32 	%rd5, %r1, 4;
	add.s64 	%rd6, %rd3, %rd5;
	ld.global.f32 	%f1, [%rd6];
	max.f32 	%f2, %f1, 0f00000000;
	add.s64 	%rd7, %rd4, %rd5;
	st.global.f32 	[%rd7], %f2;
$L__BB1_2:
	ret;

}
	// .globl	_Z6relu_giPKfS0_Pf
.visible .entry _Z6relu_giPKfS0_Pf(
	.param .u32 _Z6relu_giPKfS0_Pf_param_0,
	.param .u64 .ptr .align 1 _Z6relu_giPKfS0_Pf_param_1,
	.param .u64 .ptr .align 1 _Z6relu_giPKfS0_Pf_param_2,
	.param .u64 .ptr .align 1 _Z6relu_giPKfS0_Pf_param_3
)
{
	.reg .pred 	%p<3>;
	.reg .b32 	%r<6>;
	.reg .b32 	%f<6>;
	.reg .b64 	%rd<13>;

	ld.param.u32 	%r2, [_Z6relu_giPKfS0_Pf_param_0];
	ld.param.u64 	%rd1, [_Z6relu_giPKfS0_Pf_param_1];
	ld.param.u64 	%rd2, [_Z6relu_giPKfS0_Pf_param_2];
	ld.param.u64 	%rd3, [_Z6relu_giPKfS0_Pf_param_3];
	mov.u32 	%r3, %ctaid.x;
	shl.b32 	%r4, %r3, 8;
	mov.u32 	%r5, %tid.x;
	add.s32 	%r1, %r4, %r5;
	setp.ge.s32 	%p1, %r1, %r2;
	@%p1 bra 	$L__BB2_4;
	cvta.to.global.u64 	%rd4, %rd1;
	mul.wide.s32 	%rd5, %r1, 4;
	add.s64 	%rd6, %rd4, %rd5;
	ld.global.f32 	%f4, [%rd6];
	setp.leu.f32 	%p2, %f4, 0f00000000;
	mov.f32 	%f5, 0f00000000;
	@%p2 bra 	$L__BB2_3;
	cvta.to.global.u64 	%rd7, %rd2;
	add.s64 	%rd9, %rd7, %rd5;
	ld.global.f32 	%f5, [%rd9];
$L__BB2_3:
	cvta.to.global.u64 	%rd10, %rd3;
	add.s64 	%rd12, %rd10, %rd5;
	st.global.f32 	[%rd12], %f5;
$L__BB2_4:
	ret;

}
	// .globl	_Z6tanh_fiPKfPf
.visible .entry _Z6tanh_fiPKfPf(
	.param .u32 _Z6tanh_fiPKfPf_param_0,
	.param .u64 .ptr .align 1 _Z6tanh_fiPKfPf_param_1,
	.param .u64 .ptr .align 1 _Z6tanh_fiPKfPf_param_2
)
{
	.reg .pred 	%p<4>;
	.reg .b32 	%r<6>;
	.reg .b32 	%f<17>;
	.reg .b64 	%rd<8>;

	ld.param.u32 	%r2, [_Z6tanh_fiPKfPf_param_0];
	ld.param.u64 	%rd1, [_Z6tanh_fiPKfPf_param_1];
	ld.param.u64 	%rd2, [_Z6tanh_fiPKfPf_param_2];
	mov.u32 	%r3, %ctaid.x;
	shl.b32 	%r4, %r3, 8;
	mov.u32 	%r5, %tid.x;
	add.s32 	%r1, %r4, %r5;
	setp.ge.s32 	%p1, %r1, %r2;
	@%p1 bra 	$L__BB3_2;
	cvta.to.global.u64 	%rd3, %rd1;
	cvta.to.global.u64 	%rd4, %rd2;
	mul.wide.s32 	%rd5, %r1, 4;
	add.s64 	%rd6, %rd3, %rd5;
	ld.global.f32 	%f1, [%rd6];
	abs.f32 	%f2, %f1;
	mul.f32 	%f3, %f2, 0f4038AA3B;
	ex2.approx.ftz.f32 	%f4, %f3;
	add.f32 	%f5, %f4, 0f3F800000;
	rcp.approx.ftz.f32 	%f6, %f5;
	fma.rn.f32 	%f7, %f6, 0fC0000000, 0f3F800000;
	setp.ge.f32 	%p2, %f2, 0f41102CB4;
	selp.f32 	%f8, 0f3F800000, %f7, %p2;
	copysign.f32 	%f9, %f1, %f8;
	mul.f32 	%f10, %f1, %f1;
	fma.rn.f32 	%f11, %f10, 0f3C80F082, 0fBD563CAE;
	fma.rn.f32 	%f12, %f11, %f10, 0f3E085941;
	fma.rn.f32 	%f13, %f12, %f10, 0fBEAAA9ED;
	fma.rn.f32 	%f14, %f13, %f10, 0f00000000;
	fma.rn.f32 	%f15, %f14, %f1, %f1;
	setp.ge.f32 	%p3, %f2, 0f3F19999A;
	selp.f32 	%f16, %f9, %f15, %p3;
	add.s64 	%rd7, %rd4, %rd5;
	st.global.f32 	[%rd7], %f16;
$L__BB3_2:
	ret;

}
	// .globl	_Z6tanh_giPKfS0_Pf
.visible .entry _Z6tanh_giPKfS0_Pf(
	.param .u32 _Z6tanh_giPKfS0_Pf_param_0,
	.param .u64 .ptr .align 1 _Z6tanh_giPKfS0_Pf_param_1,
	.param .u64 .ptr .align 1 _Z6tanh_giPKfS0_Pf_param_2,
	.param .u64 .ptr .align 1 _Z6tanh_giPKfS0_Pf_param_3
)
{
	.reg .pred 	%p<2>;
	.reg .b32 	%r<6>;
	.reg .b32 	%f<7>;
	.reg .b64 	%rd<11>;

	ld.param.u32 	%r2, [_Z6tanh_giPKfS0_Pf_param_0];
	ld.param.u64 	%rd1, [_Z6tanh_giPKfS0_Pf_param_1];
	ld.param.u64 	%rd2, [_Z6tanh_giPKfS0_Pf_param_2];
	ld.param.u64 	%rd3, [_Z6tanh_giPKfS0_Pf_param_3];
	mov.u32 	%r3, %ctaid.x;
	shl.b32 	%r4, %r3, 8;
	mov.u32 	%r5, %tid.x;
	add.s32 	%r1, %r4, %r5;
	setp.ge.s32 	%p1, %r1, %r2;
	@%p1 bra 	$L__BB4_2;
	cvta.to.global.u64 	%rd4, %rd1;
	cvta.to.global.u64 	%rd5, %rd2;
	cvta.to.global.u64 	%rd6, %rd3;
	mul.wide.s32 	%rd7, %r1, 4;
	add.s64 	%rd8, %rd4, %rd7;
	ld.global.f32 	%f1, [%rd8];
	add.s64 	%rd9, %rd5, %rd7;
	ld.global.f32 	%f2, [%rd9];
	mul.f32 	%f3, %f1, %f1;
	mov.f32 	%f4, 0f3F800000;
	sub.f32 	%f5, %f4, %f3;
	mul.f32 	%f6, %f2, %f5;
	add.s64 	%rd10, %rd6, %rd7;
	st.global.f32 	[%rd10], %f6;
$L__BB4_2:
	ret;

}
	// .globl	_Z7sigmoidiPf
.visible .entry _Z7sigmoidiPf(
	.param .u32 _Z7sigmoidiPf_param_0,
	.param .u64 .ptr .align 1 _Z7sigmoidiPf_param_1
)
{
	.reg .pred 	%p<2>;
	.reg .b32 	%r<8>;
	.reg .b32 	%f<15>;
	.reg .b64 	%rd<5>;

	ld.param.u32 	%r2, [_Z7sigmoidiPf_param_0];
	ld.param.u64 	%rd1, [_Z7sigmoidiPf_param_1];
	mov.u32 	%r3, %ctaid.x;
	shl.b32 	%r4, %r3, 8;
	mov.u32 	%r5, %tid.x;
	add.s32 	%r1, %r4, %r5;
	setp.ge.s32 	%p1, %r1, %r2;
	@%p1 bra 	$L__BB5_2;
	cvta.to.global.u64 	%rd2, %rd1;
	mul.wide.s32 	%rd3, %r1, 4;
	add.s64 	%rd4, %rd2, %rd3;
	ld.global.f32 	%f1, [%rd4];
	fma.rn.f32 	%f2, %f1, 0fBBBB989D, 0f3F000000;
	cvt.sat.f32.f32 	%f3, %f2;
	mov.f32 	%f4, 0f4B400001;
	mov.f32 	%f5, 0f437C0000;
	fma.rm.f32 	%f6, %f3, %f5, %f4;
	add.f32 	%f7, %f6, 0fCB40007F;
	neg.f32 	%f8, %f7;
	fma.rn.f32 	%f9, %f1, 0fBFB8AA3B, %f8;
	fma.rn.f32 	%f10, %f1, 0fB2A57060, %f9;
	mov.b32 	%r6, %f6;
	shl.b32 	%r7, %r6, 23;
	mov.b32 	%f11, %r7;
	ex2.approx.ftz.f32 	%f12, %f10;
	fma.rn.f32 	%f13, %f12, %f11, 0f3F800000;
	rcp.rn.f32 	%f14, %f13;
	st.global.f32 	[%rd4], %f14;
$L__BB5_2:
	ret;

}
	// .globl	_Z8bce_gradPKfS0_iPfS1_
.visible .entry _Z8bce_gradPKfS0_iPfS1_(
	.param .u64 .ptr .align 1 _Z8bce_gradPKfS0_iPfS1__param_0,
	.param .u64 .ptr .align 1 _Z8bce_gradPKfS0_iPfS1__param_1,
	.param .u32 _Z8bce_gradPKfS0_iPfS1__param_2,
	.param .u64 .ptr .align 1 _Z8bce_gradPKfS0_iPfS1__param_3,
	.param .u64 .ptr .align 1 _Z8bce_gradPKfS0_iPfS1__param_4
)
{
	.reg .pred 	%p<12>;
	.reg .b32 	%r<22>;
	.reg .b32 	%f<62>;
	.reg .b64 	%rd<13>;
	// demoted variable
	.shared .align 4 .b8 _ZZ8bce_gradPKfS0_iPfS1_E2sh[1024];
	ld.param.u64 	%rd1, [_Z8bce_gradPKfS0_iPfS1__param_0];
	ld.param.u64 	%rd2, [_Z8bce_gradPKfS0_iPfS1__param_1];
	ld.param.u32 	%r7, [_Z8bce_gradPKfS0_iPfS1__param_2];
	ld.param.u64 	%rd3, [_Z8bce_gradPKfS0_iPfS1__param_3];
	ld.param.u64 	%rd4, [_Z8bce_gradPKfS0_iPfS1__param_4];
	mov.u32 	%r8, %ctaid.x;
	mov.u32 	%r21, %ntid.x;
	mov.u32 	%r2, %tid.x;
	mad.lo.s32 	%r3, %r8, %r21, %r2;
	setp.ge.s32 	%p1, %r3, %r7;
	mov.f32 	%f61, 0f00000000;
	@%p1 bra 	$L__BB6_2;
	cvta.to.global.u64 	%rd5, %rd1;
	cvta.to.global.u64 	%rd6, %rd2;
	cvta.to.global.u64 	%rd7, %rd3;
	mul.wide.s32 	%rd8, %r3, 4;
	add.s64 	%rd9, %rd5, %rd8;
	ld.global.f32 	%f4, [%rd9];
	max.f32 	%f5, %f4, 0f33D6BF95;
	min.f32 	%f6, %f5, 0f3F7FFFFE;
	add.s64 	%rd10, %rd6, %rd8;
	ld.global.f32 	%f7, [%rd10];
	setp.lt.f32 	%p2, %f6, 0f00800000;
	mul.f32 	%f8, %f6, 0f4B000000;
	selp.f32 	%f9, %f8, %f6, %p2;
	selp.f32 	%f10, 0fC1B80000, 0f00000000, %p2;
	mov.b32 	%r9, %f9;
	add.s32 	%r10, %r9, -1059760811;
	and.b32  	%r11, %r10, -8388608;
	sub.s32 	%r12, %r9, %r11;
	mov.b32 	%f11, %r12;
	cvt.rn.f32.s32 	%f12, %r11;
	fma.rn.f32 	%f13, %f12, 0f34000000, %f10;
	add.f32 	%f14, %f11, 0fBF800000;
	fma.rn.f32 	%f15, %f14, 0fBE055027, 0f3E1039F6;
	fma.rn.f32 	%f16, %f15, %f14, 0fBDF8CDCC;
	fma.rn.f32 	%f17, %f16, %f14, 0f3E0F2955;
	fma.rn.f32 	%f18, %f17, %f14, 0fBE2AD8B9;
	fma.rn.f32 	%f19, %f18, %f14, 0f3E4CED0B;
	fma.rn.f32 	%f20, %f19, %f14, 0fBE7FFF22;
	fma.rn.f32 	%f21, %f20, %f14, 0f3EAAAA78;
	fma.rn.f32 	%f22, %f21, %f14, 0fBF000000;
	mul.f32 	%f23, %f14, %f22;
	fma.rn.f32 	%f24, %f23, %f14, %f14;
	fma.rn.f32 	%f25, %f13, 0f3F317218, %f24;
	setp.gt.u32 	%p3, %r9, 2139095039;
	fma.rn.f32 	%f26, %f9, 0f7F800000, 0f7F800000;
	selp.f32 	%f27, %f26, %f25, %p3;
	setp.eq.f32 	%p4, %f9, 0f00000000;
	selp.f32 	%f28, 0fFF800000, %f27, %p4;
	mov.f32 	%f29, 0f3F800000;
	sub.f32 	%f30, %f29, %f7;
	sub.f32 	%f31, %f29, %f6;
	setp.lt.f32 	%p5, %f31, 0f00800000;
	mul.f32 	%f32, %f31, 0f4B000000;
	selp.f32 	%f33, %f32, %f31, %p5;
	selp.f32 	%f34, 0fC1B80000, 0f00000000, %p5;
	mov.b32 	%r13, %f33;
	add.s32 	%r14, %r13, -1059760811;
	and.b32  	%r15, %r14, -8388608;
	sub.s32 	%r16, %r13, %r15;
	mov.b32 	%f35, %r16;
	cvt.rn.f32.s32 	%f36, %r15;
	fma.rn.f32 	%f37, %f36, 0f34000000, %f34;
	add.f32 	%f38, %f35, 0fBF800000;
	fma.rn.f32 	%f39, %f38, 0fBE055027, 0f3E1039F6;
	fma.rn.f32 	%f40, %f39, %f38, 0fBDF8CDCC;
	fma.rn.f32 	%f41, %f40, %f38, 0f3E0F2955;
	fma.rn.f32 	%f42, %f41, %f38, 0fBE2AD8B9;
	fma.rn.f32 	%f43, %f42, %f38, 0f3E4CED0B;
	fma.rn.f32 	%f44, %f43, %f38, 0fBE7FFF22;
	fma.rn.f32 	%f45, %f44, %f38, 0f3EAAAA78;
	fma.rn.f32 	%f46, %f45, %f38, 0fBF000000;
	mul.f32 	%f47, %f38, %f46;
	fma.rn.f32 	%f48, %f47, %f38, %f38;
	fma.rn.f32 	%f49, %f37, 0f3F317218, %f48;
	setp.gt.u32 	%p6, %r13, 2139095039;
	fma.rn.f32 	%f50, %f33, 0f7F800000, 0f7F800000;
	selp.f32 	%f51, %f50, %f49, %p6;
	setp.eq.f32 	%p7, %f33, 0f00000000;
	selp.f32 	%f52, 0fFF800000, %f51, %p7;
	mul.f32 	%f53, %f30, %f52;
	fma.rn.f32 	%f54, %f7, %f28, %f53;
	neg.f32 	%f61, %f54;
	sub.f32 	%f55, %f6, %f7;
	add.s64 	%rd11, %rd7, %rd8;
	st.global.f32 	[%rd11], %f55;
$L__BB6_2:
	shl.b32 	%r17, %r2, 2;
	mov.u32 	%r18, _ZZ8bce_gradPKfS0_iPfS1_E2sh;
	add.s32 	%r4, %r18, %r17;
	st.shared.f32 	[%r4], %f61;
	bar.sync 	0;
	setp.lt.u32 	%p8, %r21, 2;
	@%p8 bra 	$L__BB6_6;
$L__BB6_3:
	shr.u32 	%r6, %r21, 1;
	setp.ge.u32 	%p9, %r2, %r6;
	@%p9 bra 	$L__BB6_5;
	shl.b32 	%r19, %r6, 2;
	add.s32 	%r20, %r4, %r19;
	ld.shared.f32 	%f56, [%r20];
	ld.shared.f32 	%f57, [%r4];
	add.f32 	%f58, %f56, %f57;
	st.shared.f32 	[%r4], %f58;
$L__BB6_5:
	bar.sync 	0;
	setp.gt.u32 	%p10, %r21, 3;
	mov.u32 	%r21, %r6;
	@%p10 bra 	$L__BB6_3;
$L__BB6_6:
	setp.ne.s32 	%p11, %r2, 0;
	@%p11 bra 	$L__BB6_8;
	ld.shared.f32 	%f59, [_ZZ8bce_gradPKfS0_iPfS1_E2sh];
	cvta.to.global.u64 	%rd12, %rd4;
	atom.global.add.f32 	%f60, [%rd12], %f59;
$L__BB6_8:
	ret;

}
	// .globl	_Z7lin_fwdPKfS0_S0_iiiPf
.visible .entry _Z7lin_fwdPKfS0_S0_iiiPf(
	.param .u64 .ptr .align 1 _Z7lin_fwdPKfS0_S0_iiiPf_param_0,
	.param .u64 .ptr .align 1 _Z7lin_fwdPKfS0_S0_iiiPf_param_1,
	.param .u64 .ptr .align 1 _Z7lin_fwdPKfS0_S0_iiiPf_param_2,
	.param .u32 _Z7lin_fwdPKfS0_S0_iiiPf_param_3,
	.param .u32 _Z7lin_fwdPKfS0_S0_iiiPf_param_4,
	.param .u32 _Z7lin_fwdPKfS0_S0_iiiPf_param_5,
	.param .u64 .ptr .align 1 _Z7lin_fwdPKfS0_S0_iiiPf_param_6
)
{
	.reg .pred 	%p<13>;
	.reg .b32 	%r<41>;
	.reg .b32 	%f<70>;
	.reg .b64 	%rd<57>;

	ld.param.u64 	%rd8, [_Z7lin_fwdPKfS0_S0_iiiPf_param_0];
	ld.param.u64 	%rd9, [_Z7lin_fwdPKfS0_S0_iiiPf_param_1];
	ld.param.u64 	%rd6, [_Z7lin_fwdPKfS0_S0_iiiPf_param_2];
	ld.param.u32 	%r20, [_Z7lin_fwdPKfS0_S0_iiiPf_param_3];
	ld.param.u32 	%r18, [_Z7lin_fwdPKfS0_S0_iiiPf_param_4];
	ld.param.u32 	%r19, [_Z7lin_fwdPKfS0_S0_iiiPf_param_5];
	ld.param.u64 	%rd7, [_Z7lin_fwdPKfS0_S0_iiiPf_param_6];
	cvta.to.global.u64 	%rd1, %rd9;
	cvta.to.global.u64 	%rd2, %rd8;
	mov.u32 	%r21, %ctaid.y;
	mov.u32 	%r22, %ntid.y;
	mov.u32 	%r23, %tid.y;
	mad.lo.s32 	%r1, %r21, %r22, %r23;
	mov.u32 	%r24, %ctaid.x;
	mov.u32 	%r25, %ntid.x;
	mov.u32 	%r26, %tid.x;
	mad.lo.s32 	%r2, %r24, %r25, %r26;
	setp.ge.s32 	%p1, %r1, %r20;
	setp.ge.s32 	%p2, %r2, %r19;
	or.pred  	%p3, %p1, %p2;
	@%p3 bra 	$L__BB7_14;
	setp.lt.s32 	%p4, %r18, 1;
	mov.f32 	%f69, 0f00000000;
	@%p4 bra 	$L__BB7_13;
	mul.lo.s32 	%r3, %r18, %r1;
	and.b32  	%r4, %r18, 7;
	setp.lt.u32 	%p5, %r18, 8;
	mov.f32 	%f69, 0f00000000;
	mov.b32 	%r39, 0;
	@%p5 bra 	$L__BB7_5;
	and.b32  	%r39, %r18, 2147483640;
	neg.s32 	%r37, %r39;
	shl.b32 	%r7, %r19, 3;
	mul.wide.u32 	%rd10, %r3, 4;
	add.s64 	%rd11, %rd10, %rd2;
	add.s64 	%rd56, %rd11, 16;
	mov.f32 	%f69, 0f00000000;
	mul.wide.s32 	%rd14, %r19, 4;
	mov.u32 	%r36, %r2;
$L__BB7_4:
	.pragma "nounroll";
	ld.global.f32 	%f17, [%rd56+-16];
	mul.wide.s32 	%rd12, %r36, 4;
	add.s64 	%rd13, %rd1, %rd12;
	ld.global.f32 	%f18, [%rd13];
	fma.rn.f32 	%f19, %f17, %f18, %f69;
	ld.global.f32 	%f20, [%rd56+-12];
	add.s64 	%rd15, %rd13, %rd14;
	ld.global.f32 	%f21, [%rd15];
	fma.rn.f32 	%f22, %f20, %f21, %f19;
	ld.global.f32 	%f23, [%rd56+-8];
	add.s64 	%rd16, %rd15, %rd14;
	ld.global.f32 	%f24, [%rd16];
	fma.rn.f32 	%f25, %f23, %f24, %f22;
	ld.global.f32 	%f26, [%rd56+-4];
	add.s64 	%rd17, %rd16, %rd14;
	ld.global.f32 	%f27, [%rd17];
	fma.rn.f32 	%f28, %f26, %f27, %f25;
	ld.global.f32 	%f29, [%rd56];
	add.s64 	%rd18, %rd17, %rd14;
	ld.global.f32 	%f30, [%rd18];
	fma.rn.f32 	%f31, %f29, %f30, %f28;
	ld.global.f32 	%f32, [%rd56+4];
	add.s64 	%rd19, %rd18, %rd14;
	ld.global.f32 	%f33, [%rd19];
	fma.rn.f32 	%f34, %f32, %f33, %f31;
	ld.global.f32 	%f35, [%rd56+8];
	add.s64 	%rd20, %rd19, %rd14;
	ld.global.f32 	%f36, [%rd20];
	fma.rn.f32 	%f37, %f35, %f36, %f34;
	ld.global.f32 	%f38, [%rd56+12];
	add.s64 	%rd21, %rd20, %rd14;
	ld.global.f32 	%f39, [%rd21];
	fma.rn.f32 	%f69, %f38, %f39, %f37;
	add.s32 	%r37, %r37, 8;
	add.s32 	%r36, %r36, %r7;
	add.s64 	%rd56, %rd56, 32;
	setp.ne.s32 	%p6, %r37, 0;
	@%p6 bra 	$L__BB7_4;
$L__BB7_5:
	setp.eq.s32 	%p7, %r4, 0;
	@%p7 bra 	$L__BB7_13;
	and.b32  	%r13, %r18, 3;
	setp.lt.u32 	%p8, %r4, 4;
	@%p8 bra 	$L__BB7_8;
	add.s32 	%r28, %r39, %r3;
	mul.wide.u32 	%rd22, %r28, 4;
	add.s64 	%rd23, %rd2, %rd22;
	ld.global.f32 	%f41, [%rd23];
	mad.lo.s32 	%r29, %r39, %r19, %r2;
	mul.wide.s32 	%rd24, %r29, 4;
	add.s64 	%rd25, %rd1, %rd24;
	ld.global.f32 	%f42, [%rd25];
	fma.rn.f32 	%f43, %f41, %f42, %f69;
	cvt.u64.u32 	%rd26, %r3;
	cvt.u64.u32 	%rd27, %r39;
	add.s64 	%rd28, %rd27, %rd26;
	shl.b64 	%rd29, %rd28, 2;
	add.s64 	%rd30, %rd2, %rd29;
	ld.global.f32 	%f44, [%rd30+4];
	mul.wide.s32 	%rd31, %r19, 4;
	add.s64 	%rd32, %rd25, %rd31;
	ld.global.f32 	%f45, [%rd32];
	fma.rn.f32 	%f46, %f44, %f45, %f43;
	ld.global.f32 	%f47, [%rd30+8];
	add.s64 	%rd33, %rd32, %rd31;
	ld.global.f32 	%f48, [%rd33];
	fma.rn.f32 	%f49, %f47, %f48, %f46;
	ld.global.f32 	%f50, [%rd30+12];
	add.s64 	%rd34, %rd33, %rd31;
	ld.global.f32 	%f51, [%rd34];
	fma.rn.f32 	%f69, %f50, %f51, %f49;
	add.s32 	%r39, %r39, 4;
$L__BB7_8:
	setp.eq.s32 	%p9, %r13, 0;
	@%p9 bra 	$L__BB7_13;
	setp.eq.s32 	%p10, %r13, 1;
	@%p10 bra 	$L__BB7_11;
	add.s32 	%r30, %r39, %r3;
	mul.wide.u32 	%rd35, %r30, 4;
	add.s64 	%rd36, %rd2, %rd35;
	ld.global.f32 	%f53, [%rd36];
	mad.lo.s32 	%r31, %r39, %r19, %r2;
	mul.wide.s32 	%rd37, %r31, 4;
	add.s64 	%rd38, %rd1, %rd37;
	ld.global.f32 	%f54, [%rd38];
	fma.rn.f32 	%f55, %f53, %f54, %f69;
	cvt.u64.u32 	%rd39, %r3;
	cvt.u64.u32 	%rd40, %r39;
	add.s64 	%rd41, %rd40, %rd39;
	shl.b64 	%rd42, %rd41, 2;
	add.s64 	%rd43, %rd2, %rd42;
	ld.global.f32 	%f56, [%rd43+4];
	mul.wide.s32 	%rd44, %r19, 4;
	add.s64 	%rd45, %rd38, %rd44;
	ld.global.f32 	%f57, [%rd45];
	fma.rn.f32 	%f69, %f56, %f57, %f55;
	add.s32 	%r39, %r39, 2;
$L__BB7_11:
	and.b32  	%r32, %r18, 1;
	setp.eq.b32 	%p11, %r32, 1;
	not.pred 	%p12, %p11;
	@%p12 bra 	$L__BB7_13;
	add.s32 	%r33, %r39, %r3;
	mul.wide.u32 	%rd46, %r33, 4;
	add.s64 	%rd47, %rd2, %rd46;
	ld.global.f32 	%f58, [%rd47];
	mad.lo.s32 	%r34, %r39, %r19, %r2;
	mul.wide.s32 	%rd48, %r34, 4;
	add.s64 	%rd49, %rd1, %rd48;
	ld.global.f32 	%f59, [%rd49];
	fma.rn.f32 	%f69, %f58, %f59, %f69;
$L__BB7_13:
	cvta.to.global.u64 	%rd50, %rd6;
	mul.wide.s32 	%rd51, %r2, 4;
	add.s64 	%rd52, %rd50, %rd51;
	ld.global.f32 	%f60, [%rd52];
	add.f32 	%f61, %f69, %f60;
	mad.lo.s32 	%r35, %r19, %r1, %r2;
	cvta.to.global.u64 	%rd53, %rd7;
	mul.wide.s32 	%rd54, %r35, 4;
	add.s64 	%rd55, %rd53, %rd54;
	st.global.f32 	[%rd55], %f61;
$L__BB7_14:
	ret;

}
	// .globl	_Z5dW_dbPKfS0_iiiPfS1_
.visible .entry _Z5dW_dbPKfS0_iiiPfS1_(
	.param .u64 .ptr .align 1 _Z5dW_dbPKfS0_iiiPfS1__param_0,
	.param .u64 .ptr .align 1 _Z5dW_dbPKfS0_iiiPfS1__param_1,
	.param .u32 _Z5dW_dbPKfS0_iiiPfS1__param_2,
	.param .u32 _Z5dW_dbPKfS0_iiiPfS1__param_3,
	.param .u32 _Z5dW_dbPKfS0_iiiPfS1__param_4,
	.param .u64 .ptr .align 1 _Z5dW_dbPKfS0_iiiPfS1__param_5,
	.param .u64 .ptr .align 1 _Z5dW_dbPKfS0_iiiPfS1__param_6
)
{
	.reg .pred 	%p<18>;
	.reg .b32 	%r<44>;
	.reg .b32 	%f<103>;
	.reg .b64 	%rd<58>;

	ld.param.u64 	%rd5, [_Z5dW_dbPKfS0_iiiPfS1__param_0];
	ld.param.u64 	%rd6, [_Z5dW_dbPKfS0_iiiPfS1__param_1];
	ld.param.u32 	%r20, [_Z5dW_dbPKfS0_iiiPfS1__param_2];
	ld.param.u32 	%r21, [_Z5dW_dbPKfS0_iiiPfS1__param_3];
	ld.param.u32 	%r22, [_Z5dW_dbPKfS0_iiiPfS1__param_4];
	ld.param.u64 	%rd4, [_Z5dW_dbPKfS0_iiiPfS1__param_6];
	cvta.to.global.u64 	%rd1, %rd6;
	cvta.to.global.u64 	%rd2, %rd5;
	mov.u32 	%r23, %ctaid.y;
	mov.u32 	%r24, %ntid.y;
	mov.u32 	%r25, %tid.y;
	mad.lo.s32 	%r1, %r23, %r24, %r25;
	mov.u32 	%r26, %ctaid.x;
	mov.u32 	%r27, %ntid.x;
	mov.u32 	%r28, %tid.x;
	mad.lo.s32 	%r2, %r26, %r27, %r28;
	setp.ge.s32 	%p1, %r1, %r21;
	setp.ge.s32 	%p2, %r2, %r22;
	or.pred  	%p3, %p1, %p2;
	@%p3 bra 	$L__BB8_15;
	setp.lt.s32 	%p4, %r20, 1;
	mov.f32 	%f101, 0f00000000;
	mov.f32 	%f102, %f101;
	@%p4 bra 	$L__BB8_13;
	and.b32  	%r3, %r20, 7;
	setp.lt.u32 	%p5, %r20, 8;
	mov.f32 	%f102, 0f00000000;
	mov.b32 	%r42, 0;
	mov.f32 	%f101, %f102;
	@%p5 bra 	$L__BB8_5;
	and.b32  	%r42, %r20, 2147483640;
	neg.s32 	%r40, %r42;
	shl.b32 	%r6, %r22, 3;
	shl.b32 	%r7, %r21, 3;
	mov.f32 	%f102, 0f00000000;
	mul.wide.s32 	%rd11, %r21, 4;
	mul.wide.s32 	%rd13, %r22, 4;
	mov.u32 	%r38, %r1;
	mov.u32 	%r39, %r2;
$L__BB8_4:
	.pragma "nounroll";
	setp.eq.s32 	%p6, %r1, 0;
	mul.wide.s32 	%rd7, %r38, 4;
	add.s64 	%rd8, %rd2, %rd7;
	ld.global.f32 	%f29, [%rd8];
	mul.wide.s32 	%rd9, %r39, 4;
	add.s64 	%rd10, %rd1, %rd9;
	ld.global.f32 	%f30, [%rd10];
	fma.rn.f32 	%f31, %f29, %f30, %f101;
	add.f32 	%f32, %f102, %f30;
	add.s64 	%rd12, %rd8, %rd11;
	ld.global.f32 	%f33, [%rd12];
	add.s64 	%rd14, %rd10, %rd13;
	ld.global.f32 	%f34, [%rd14];
	fma.rn.f32 	%f35, %f33, %f34, %f31;
	add.f32 	%f36, %f32, %f34;
	add.s64 	%rd15, %rd12, %rd11;
	ld.global.f32 	%f37, [%rd15];
	add.s64 	%rd16, %rd14, %rd13;
	ld.global.f32 	%f38, [%rd16];
	fma.rn.f32 	%f39, %f37, %f38, %f35;
	add.f32 	%f40, %f36, %f38;
	add.s64 	%rd17, %rd15, %rd11;
	ld.global.f32 	%f41, [%rd17];
	add.s64 	%rd18, %rd16, %rd13;
	ld.global.f32 	%f42, [%rd18];
	fma.rn.f32 	%f43, %f41, %f42, %f39;
	add.f32 	%f44, %f40, %f42;
	add.s64 	%rd19, %rd17, %rd11;
	ld.global.f32 	%f45, [%rd19];
	add.s64 	%rd20, %rd18, %rd13;
	ld.global.f32 	%f46, [%rd20];
	fma.rn.f32 	%f47, %f45, %f46, %f43;
	add.f32 	%f48, %f44, %f46;
	add.s64 	%rd21, %rd19, %rd11;
	ld.global.f32 	%f49, [%rd21];
	add.s64 	%rd22, %rd20, %rd13;
	ld.global.f32 	%f50, [%rd22];
	fma.rn.f32 	%f51, %f49, %f50, %f47;
	add.f32 	%f52, %f48, %f50;
	add.s64 	%rd23, %rd21, %rd11;
	ld.global.f32 	%f53, [%rd23];
	add.s64 	%rd24, %rd22, %rd13;
	ld.global.f32 	%f54, [%rd24];
	fma.rn.f32 	%f55, %f53, %f54, %f51;
	add.f32 	%f56, %f52, %f54;
	add.s64 	%rd25, %rd23, %rd11;
	ld.global.f32 	%f57, [%rd25];
	add.s64 	%rd26, %rd24, %rd13;
	ld.global.f32 	%f58, [%rd26];
	fma.rn.f32 	%f101, %f57, %f58, %f55;
	add.f32 	%f59, %f56, %f58;
	selp.f32 	%f102, %f59, %f102, %p6;
	add.s32 	%r40, %r40, 8;
	add.s32 	%r39, %r39, %r6;
	add.s32 	%r38, %r38, %r7;
	setp.ne.s32 	%p7, %r40, 0;
	@%p7 bra 	$L__BB8_4;
$L__BB8_5:
	setp.eq.s32 	%p8, %r3, 0;
	@%p8 bra 	$L__BB8_13;
	and.b32  	%r15, %r20, 3;
	setp.lt.u32 	%p9, %r3, 4;
	@%p9 bra 	$L__BB8_8;
	setp.eq.s32 	%p10, %r1, 0;
	mad.lo.s32 	%r30, %r42, %r21, %r1;
	mul.wide.s32 	%rd27, %r30, 4;
	add.s64 	%rd28, %rd2, %rd27;
	ld.global.f32 	%f61, [%rd28];
	mad.lo.s32 	%r31, %r42, %r22, %r2;
	mul.wide.s32 	%rd29, %r31, 4;
	add.s64 	%rd30, %rd1, %rd29;
	ld.global.f32 	%f62, [%rd30];
	fma.rn.f32 	%f63, %f61, %f62, %f101;
	add.f32 	%f64, %f102, %f62;
	mul.wide.s32 	%rd31, %r21, 4;
	add.s64 	%rd32, %rd28, %rd31;
	ld.global.f32 	%f65, [%rd32];
	mul.wide.s32 	%rd33, %r22, 4;
	add.s64 	%rd34, %rd30, %rd33;
	ld.global.f32 	%f66, [%rd34];
	fma.rn.f32 	%f67, %f65, %f66, %f63;
	add.f32 	%f68, %f64, %f66;
	add.s64 	%rd35, %rd32, %rd31;
	ld.global.f32 	%f69, [%rd35];
	add.s64 	%rd36, %rd34, %rd33;
	ld.global.f32 	%f70, [%rd36];
	fma.rn.f32 	%f71, %f69, %f70, %f67;
	add.f32 	%f72, %f68, %f70;
	add.s64 	%rd37, %rd35, %rd31;
	ld.global.f32 	%f73, [%rd37];
	add.s64 	%rd38, %rd36, %rd33;
	ld.global.f32 	%f74, [%rd38];
	fma.rn.f32 	%f101, %f73, %f74, %f71;
	add.f32 	%f75, %f72, %f74;
	selp.f32 	%f102, %f75, %f102, %p10;
	add.s32 	%r42, %r42, 4;
$L__BB8_8:
	setp.eq.s32 	%p11, %r15, 0;
	@%p11 bra 	$L__BB8_13;
	setp.eq.s32 	%p12, %r15, 1;
	@%p12 bra 	$L__BB8_11;
	setp.eq.s32 	%p13, %r1, 0;
	mad.lo.s32 	%r32, %r42, %r21, %r1;
	mul.wide.s32 	%rd39, %r32, 4;
	add.s64 	%rd40, %rd2, %rd39;
	ld.global.f32 	%f77, [%rd40];
	mad.lo.s32 	%r33, %r42, %r22, %r2;
	mul.wide.s32 	%rd41, %r33, 4;
	add.s64 	%rd42, %rd1, %rd41;
	ld.global.f32 	%f78, [%rd42];
	fma.rn.f32 	%f79, %f77, %f78, %f101;
	add.f32 	%f80, %f102, %f78;
	mul.wide.s32 	%rd43, %r21, 4;
	add.s64 	%rd44, %rd40, %rd43;
	ld.global.f32 	%f81, [%rd44];
	mul.wide.s32 	%rd45, %r22, 4;
	add.s64 	%rd46, %rd42, %rd45;
	ld.global.f32 	%f82, [%rd46];
	fma.rn.f32 	%f101, %f81, %f82, %f79;
	add.f32 	%f83, %f80, %f82;
	selp.f32 	%f102, %f83, %f102, %p13;
	add.s32 	%r42, %r42, 2;
$L__BB8_11:
	and.b32  	%r34, %r20, 1;
	setp.eq.b32 	%p14, %r34, 1;
	not.pred 	%p15, %p14;
	@%p15 bra 	$L__BB8_13;
	setp.eq.s32 	%p16, %r1, 0;
	mad.lo.s32 	%r35, %r42, %r21, %r1;
	mul.wide.s32 	%rd47, %r35, 4;
	add.s64 	%rd48, %rd2, %rd47;
	ld.global.f32 	%f84, [%rd48];
	mad.lo.s32 	%r36, %r42, %r22, %r2;
	mul.wide.s32 	%rd49, %r36, 4;
	add.s64 	%rd50, %rd1, %rd49;
	ld.global.f32 	%f85, [%rd50];
	fma.rn.f32 	%f101, %f84, %f85, %f101;
	add.f32 	%f86, %f102, %f85;
	selp.f32 	%f102, %f86, %f102, %p16;
$L__BB8_13:
	ld.param.u64 	%rd57, [_Z5dW_dbPKfS0_iiiPfS1__param_5];
	mad.lo.s32 	%r37, %r22, %r1, %r2;
	cvta.to.global.u64 	%rd51, %rd57;
	mul.wide.s32 	%rd52, %r37, 4;
	add.s64 	%rd53, %rd51, %rd52;
	st.global.f32 	[%rd53], %f101;
	setp.ne.s32 	%p17, %r1, 0;
	@%p17 bra 	$L__BB8_15;
	cvta.to.global.u64 	%rd54, %rd4;
	mul.wide.s32 	%rd55, %r2, 4;
	add.s64 	%rd56, %rd54, %rd55;
	st.global.f32 	[%rd56], %f102;
$L__BB8_15:
	ret;

}
	// .globl	_Z2dXPKfS0_iiiPf
.visible .entry _Z2dXPKfS0_iiiPf(
	.param .u64 .ptr .align 1 _Z2dXPKfS0_iiiPf_param_0,
	.param .u64 .ptr .align 1 _Z2dXPKfS0_iiiPf_param_1,
	.param .u32 _Z2dXPKfS0_iiiPf_param_2,
	.param .u32 _Z2dXPKfS0_iiiPf_param_3,
	.param .u32 _Z2dXPKfS0_iiiPf_param_4,
	.param .u64 .ptr .align 1 _Z2dXPKfS0_iiiPf_param_5
)
{
	.reg .pred 	%p<13>;
	.reg .b32 	%r<48>;
	.reg .b32 	%f<112>;
	.reg .b64 	%rd<43>;

	ld.param.u64 	%rd11, [_Z2dXPKfS0_iiiPf_param_0];
	ld.param.u64 	%rd12, [_Z2dXPKfS0_iiiPf_param_1];
	ld.param.u32 	%r27, [_Z2dXPKfS0_iiiPf_param_2];
	ld.param.u32 	%r25, [_Z2dXPKfS0_iiiPf_param_3];
	ld.param.u32 	%r26, [_Z2dXPKfS0_iiiPf_param_4];
	ld.param.u64 	%rd10, [_Z2dXPKfS0_iiiPf_param_5];
	cvta.to.global.u64 	%rd1, %rd12;
	cvta.to.global.u64 	%rd2, %rd11;
	mov.u32 	%r28, %ctaid.y;
	mov.u32 	%r29, %ntid.y;
	mov.u32 	%r30, %tid.y;
	mad.lo.s32 	%r1, %r28, %r29, %r30;
	mov.u32 	%r31, %ctaid.x;
	mov.u32 	%r32, %ntid.x;
	mov.u32 	%r33, %tid.x;
	mad.lo.s32 	%r2, %r31, %r32, %r33;
	setp.ge.s32 	%p1, %r1, %r27;
	setp.ge.s32 	%p2, %r2, %r25;
	or.pred  	%p3, %p1, %p2;
	@%p3 bra 	$L__BB9_15;
	setp.lt.s32 	%p4, %r26, 1;
	mov.f32 	%f111, 0f00000000;
	@%p4 bra 	$L__BB9_14;
	mul.lo.s32 	%r3, %r26, %r1;
	mul.lo.s32 	%r4, %r26, %r2;
	and.b32  	%r5, %r26, 15;
	setp.lt.u32 	%p5, %r26, 16;
	mov.f32 	%f111, 0f00000000;
	mov.b32 	%r44, 0;
	@%p5 bra 	$L__BB9_5;
	and.b32  	%r44, %r26, 2147483632;
	neg.s32 	%r42, %r44;
	mul.wide.u32 	%rd13, %r3, 4;
	add.s64 	%rd14, %rd13, %rd2;
	add.s64 	%rd41, %rd14, 32;
	add.s64 	%rd4, %rd1, 32;
	mov.f32 	%f111, 0f00000000;
	mov.u32 	%r41, %r4;
$L__BB9_4:
	.pragma "nounroll";
	mul.wide.s32 	%rd15, %r41, 4;
	add.s64 	%rd16, %rd4, %rd15;
	ld.global.f32 	%f18, [%rd41+-32];
	ld.global.f32 	%f19, [%rd16+-32];
	fma.rn.f32 	%f20, %f18, %f19, %f111;
	ld.global.f32 	%f21, [%rd41+-28];
	ld.global.f32 	%f22, [%rd16+-28];
	fma.rn.f32 	%f23, %f21, %f22, %f20;
	ld.global.f32 	%f24, [%rd41+-24];
	ld.global.f32 	%f25, [%rd16+-24];
	fma.rn.f32 	%f26, %f24, %f25, %f23;
	ld.global.f32 	%f27, [%rd41+-20];
	ld.global.f32 	%f28, [%rd16+-20];
	fma.rn.f32 	%f29, %f27, %f28, %f26;
	ld.global.f32 	%f30, [%rd41+-16];
	ld.global.f32 	%f31, [%rd16+-16];
	fma.rn.f32 	%f32, %f30, %f31, %f29;
	ld.global.f32 	%f33, [%rd41+-12];
	ld.global.f32 	%f34, [%rd16+-12];
	fma.rn.f32 	%f35, %f33, %f34, %f32;
	ld.global.f32 	%f36, [%rd41+-8];
	ld.global.f32 	%f37, [%rd16+-8];
	fma.rn.f32 	%f38, %f36, %f37, %f35;
	ld.global.f32 	%f39, [%rd41+-4];
	ld.global.f32 	%f40, [%rd16+-4];
	fma.rn.f32 	%f41, %f39, %f40, %f38;
	ld.global.f32 	%f42, [%rd41];
	ld.global.f32 	%f43, [%rd16];
	fma.rn.f32 	%f44, %f42, %f43, %f41;
	ld.global.f32 	%f45, [%rd41+4];
	ld.global.f32 	%f46, [%rd16+4];
	fma.rn.f32 	%f47, %f45, %f46, %f44;
	ld.global.f32 	%f48, [%rd41+8];
	ld.global.f32 	%f49, [%rd16+8];
	fma.rn.f32 	%f50, %f48, %f49, %f47;
	ld.global.f32 	%f51, [%rd41+12];
	ld.global.f32 	%f52, [%rd16+12];
	fma.rn.f32 	%f53, %f51, %f52, %f50;
	ld.global.f32 	%f54, [%rd41+16];
	ld.global.f32 	%f55, [%rd16+16];
	fma.rn.f32 	%f56, %f54, %f55, %f53;
	ld.global.f32 	%f57, [%rd41+20];
	ld.global.f32 	%f58, [%rd16+20];
	fma.rn.f32 	%f59, %f57, %f58, %f56;
	ld.global.f32 	%f60, [%rd41+24];
	ld.global.f32 	%f61, [%rd16+24];
	fma.rn.f32 	%f62, %f60, %f61, %f59;
	ld.global.f32 	%f63, [%rd41+28];
	ld.global.f32 	%f64, [%rd16+28];
	fma.rn.f32 	%f111, %f63, %f64, %f62;
	add.s32 	%r42, %r42, 16;
	add.s64 	%rd41, %rd41, 64;
	add.s32 	%r41, %r41, 16;
	setp.ne.s32 	%p6, %r42, 0;
	@%p6 bra 	$L__BB9_4;
$L__BB9_5:
	setp.eq.s32 	%p7, %r5, 0;
	@%p7 bra 	$L__BB9_14;
	and.b32  	%r13, %r26, 7;
	setp.lt.u32 	%p8, %r5, 8;
	@%p8 bra 	$L__BB9_8;
	add.s32 	%r35, %r44, %r3;
	mul.wide.u32 	%rd17, %r35, 4;
	add.s64 	%rd18, %rd2, %rd17;
	ld.global.f32 	%f66, [%rd18];
	add.s32 	%r36, %r44, %r4;
	mul.wide.s32 	%rd19, %r36, 4;
	add.s64 	%rd20, %rd1, %rd19;
	ld.global.f32 	%f67, [%rd20];
	fma.rn.f32 	%f68, %f66, %f67, %f111;
	cvt.u64.u32 	%rd21, %r3;
	cvt.u64.u32 	%rd22, %r44;
	add.s64 	%rd23, %rd22, %rd21;
	shl.b64 	%rd24, %rd23, 2;
	add.s64 	%rd25, %rd2, %rd24;
	ld.global.f32 	%f69, [%rd25+4];
	ld.global.f32 	%f70, [%rd20+4];
	fma.rn.f32 	%f71, %f69, %f70, %f68;
	ld.global.f32 	%f72, [%rd25+8];
	ld.global.f32 	%f73, [%rd20+8];
	fma.rn.f32 	%f74, %f72, %f73, %f71;
	ld.global.f32 	%f75, [%rd25+12];
	ld.global.f32 	%f76, [%rd20+12];
	fma.rn.f32 	%f77, %f75, %f76, %f74;
	ld.global.f32 	%f78, [%rd25+16];
	ld.global.f32 	%f79, [%rd20+16];
	fma.rn.f32 	%f80, %f78, %f79, %f77;
	ld.global.f32 	%f81, [%rd25+20];
	ld.global.f32 	%f82, [%rd20+20];
	fma.rn.f32 	%f83, %f81, %f82, %f80;
	ld.global.f32 	%f84, [%rd25+24];
	ld.global.f32 	%f85, [%rd20+24];
	fma.rn.f32 	%f86, %f84, %f85, %f83;
	ld.global.f32 	%f87, [%rd25+28];
	ld.global.f32 	%f88, [%rd20+28];
	fma.rn.f32 	%f111, %f87, %f88, %f86;
	add.s32 	%r44, %r44, 8;
$L__BB9_8:
	setp.eq.s32 	%p9, %r13, 0;
	@%p9 bra 	$L__BB9_14;
	and.b32  	%r16, %r26, 3;
	setp.lt.u32 	%p10, %r13, 4;
	@%p10 bra 	$L__BB9_11;
	add.s32 	%r37, %r44, %r3;
	mul.wide.u32 	%rd26, %r37, 4;
	add.s64 	%rd27, %rd2, %rd26;
	ld.global.f32 	%f90, [%rd27];
	add.s32 	%r38, %r44, %r4;
	mul.wide.s32 	%rd28, %r38, 4;
	add.s64 	%rd29, %rd1, %rd28;
	ld.global.f32 	%f91, [%rd29];
	fma.rn.f32 	%f92, %f90, %f91, %f111;
	cvt.u64.u32 	%rd30, %r3;
	cvt.u64.u32 	%rd31, %r44;
	add.s64 	%rd32, %rd31, %rd30;
	shl.b64 	%rd33, %rd32, 2;
	add.s64 	%rd34, %rd2, %rd33;
	ld.global.f32 	%f93, [%rd34+4];
	ld.global.f32 	%f94, [%rd29+4];
	fma.rn.f32 	%f95, %f93, %f94, %f92;
	ld.global.f32 	%f96, [%rd34+8];
	ld.global.f32 	%f97, [%rd29+8];
	fma.rn.f32 	%f98, %f96, %f97, %f95;
	ld.global.f32 	%f99, [%rd34+12];
	ld.global.f32 	%f100, [%rd29+12];
	fma.rn.f32 	%f111, %f99, %f100, %f98;
	add.s32 	%r44, %r44, 4;
$L__BB9_11:
	setp.eq.s32 	%p11, %r16, 0;
	@%p11 bra 	$L__BB9_14;
	add.s32 	%r47, %r44, %r4;
	add.s32 	%r39, %r44, %r3;
	mul.wide.u32 	%rd35, %r39, 4;
	add.s64 	%rd42, %rd2, %rd35;
	neg.s32 	%r46, %r16;
$L__BB9_13:
	.pragma "nounroll";
	mul.wide.s32 	%rd36, %r47, 4;
	add.s64 	%rd37, %rd1, %rd36;
	ld.global.f32 	%f101, [%rd42];
	ld.global.f32 	%f102, [%rd37];
	fma.rn.f32 	%f111, %f101, %f102, %f111;
	add.s32 	%r47, %r47, 1;
	add.s64 	%rd42, %rd42, 4;
	add.s32 	%r46, %r46, 1;
	setp.ne.s32 	%p12, %r46, 0;
	@%p12 bra 	$L__BB9_13;
$L__BB9_14:
	mad.lo.s32 	%r40, %r25, %r1, %r2;
	cvta.to.global.u64 	%rd38, %rd10;
	mul.wide.s32 	%rd39, %r40, 4;
	add.s64 	%rd40, %rd38, %rd39;
	st.global.f32 	[%rd40], %f111;
$L__BB9_15:
	ret;

}
	// .globl	_Z3sgdPfPKfif
.visible .entry _Z3sgdPfPKfif(
	.param .u64 .ptr .align 1 _Z3sgdPfPKfif_param_0,
	.param .u64 .ptr .align 1 _Z3sgdPfPKfif_param_1,
	.param .u32 _Z3sgdPfPKfif_param_2,
	.param .f32 _Z3sgdPfPKfif_param_3
)
{
	.reg .pred 	%p<2>;
	.reg .b32 	%r<6>;
	.reg .b32 	%f<6>;
	.reg .b64 	%rd<8>;

	ld.param.u64 	%rd1, [_Z3sgdPfPKfif_param_0];
	ld.param.u64 	%rd2, [_Z3sgdPfPKfif_param_1];
	ld.param.u32 	%r2, [_Z3sgdPfPKfif_param_2];
	ld.param.f32 	%f1, [_Z3sgdPfPKfif_param_3];
	mov.u32 	%r3, %ctaid.x;
	shl.b32 	%r4, %r3, 8;
	mov.u32 	%r5, %tid.x;
	add.s32 	%r1, %r4, %r5;
	setp.ge.s32 	%p1, %r1, %r2;
	@%p1 bra 	$L__BB10_2;
	cvta.to.global.u64 	%rd3, %rd2;
	cvta.to.global.u64 	%rd4, %rd1;
	mul.wide.s32 	%rd5, %r1, 4;
	add.s64 	%rd6, %rd3, %rd5;
	ld.global.f32 	%f2, [%rd6];
	mul.f32 	%f3, %f1, %f2;
	add.s64 	%rd7, %rd4, %rd5;
	ld.global.f32 	%f4, [%rd7];
	fma.rn.f32 	%f5, %f3, 0fBC800000, %f4;
	st.global.f32 	[%rd7], %f5;
$L__BB10_2:
	ret;

}


// ===== COMPILED SASS (sm_100) =====

	.target	sm_100

	.elftype	@"ET_EXEC"


//--------------------- .note.nv.tkinfo           --------------------------
	.section	.note.nv.tkinfo,"",@"SHT_NOTE"
	.sectionflags	@"SHF_NOTE_NV_TKINFO"
	.tkinfo
        /*0018*/ 	.word	0x00000002
        /*0030*/ 	.string	""
        /*0030*/ 	.string	"ptxas"
        /*0030*/ 	.string	"Cuda compilation tools, release 13.0, V13.0.88"
        /*0030*/ 	.string	"Build cuda_13.0.r13.0/compiler.36424714_0"
        /*0030*/ 	.string	"-arch sm_100 -m 64 "



//--------------------- .note.nv.cuinfo           --------------------------
	.section	.note.nv.cuinfo,"",@"SHT_NOTE"
	.sectionflags	@"SHF_NOTE_NV_CUINFO"
        /*0018*/ 	.short	0x0002
        /*001a*/ 	.short	0x0064
        /*001c*/ 	.short	0x0082
	.zero		2


//--------------------- .nv.info                  --------------------------
	.section	.nv.info,"",@"SHT_CUDA_INFO"
	.align	4


	//----- nvinfo : EIATTR_REGCOUNT
	.align		4
        /*0000*/ 	.byte	0x04, 0x2f
        /*0002*/ 	.short	(.L_1 - .L_0)
	.align		4
.L_0:
        /*0004*/ 	.word	index@(_Z4fillPfif)
        /*0008*/ 	.word	0x0000000a


	//----- nvinfo : EIATTR_FRAME_SIZE
	.align		4
.L_1:
        /*000c*/ 	.byte	0x04, 0x11
        /*000e*/ 	.short	(.L_3 - .L_2)
	.align		4
.L_2:
        /*0010*/ 	.word	index@(_Z4fillPfif)
        /*0014*/ 	.word	0x00000000


	//----- nvinfo : EIATTR_REGCOUNT
	.align		4
.L_3:
        /*0018*/ 	.byte	0x04, 0x2f
        /*001a*/ 	.short	(.L_5 - .L_4)
	.align		4
.L_4:
        /*001c*/ 	.word	index@(_Z4reluiPKfPf)
        /*0020*/ 	.word	0x0000000a


	//----- nvinfo : EIATTR_FRAME_SIZE
	.align		4
.L_5:
        /*0024*/ 	.byte	0x04, 0x11
        /*0026*/ 	.short	(.L_7 - .L_6)
	.align		4
.L_6:
        /*0028*/ 	.word	index@(_Z4reluiPKfPf)
        /*002c*/ 	.word	0x00000000


	//----- nvinfo : EIATTR_REGCOUNT
	.align		4
.L_7:
        /*0030*/ 	.byte	0x04, 0x2f
        /*0032*/ 	.short	(.L_9 - .L_8)
	.align		4
.L_8:
        /*0034*/ 	.word	index@(_Z6relu_giPKfS0_Pf)
        /*0038*/ 	.word	0x0000000c


	//----- nvinfo : EIATTR_FRAME_SIZE
	.align		4
.L_9:
        /*003c*/ 	.byte	0x04, 0x11
        /*003e*/ 	.short	(.L_11 - .L_10)
	.align		4
.L_10:
        /*0040*/ 	.word	index@(_Z6relu_giPKfS0_Pf)
        /*0044*/ 	.word	0x00000000


	//----- nvinfo : EIATTR_REGCOUNT
	.align		4
.L_11:
        /*0048*/ 	.byte	0x04, 0x2f
        /*004a*/ 	.short	(.L_13 - .L_12)
	.align		4
.L_12:
        /*004c*/ 	.word	index@(_Z6tanh_fiPKfPf)
        /*0050*/ 	.word	0x0000000e


	//----- nvinfo : EIATTR_FRAME_SIZE
	.align		4
.L_13:
        /*0054*/ 	.byte	0x04, 0x11
        /*0056*/ 	.short	(.L_15 - .L_14)
	.align		4
.L_14:
        /*0058*/ 	.word	index@(_Z6tanh_fiPKfPf)
        /*005c*/ 	.word	0x00000000


	//----- nvinfo : EIATTR_REGCOUNT
	.align		4
.L_15:
        /*0060*/ 	.byte	0x04, 0x2f
        /*0062*/ 	.short	(.L_17 - .L_16)
	.align		4
.L_16:
        /*0064*/ 	.word	index@(_Z6tanh_giPKfS0_Pf)
        /*0068*/ 	.word	0x0000000e


	//----- nvinfo : EIATTR_FRAME_SIZE
	.align		4
.L_17:
        /*006c*/ 	.byte	0x04, 0x11
        /*006e*/ 	.short	(.L_19 - .L_18)
	.align		4
.L_18:
        /*0070*/ 	.word	index@(_Z6tanh_giPKfS0_Pf)
        /*0074*/ 	.word	0x00000000


	//----- nvinfo : EIATTR_REGCOUNT
	.align		4
.L_19:
        /*0078*/ 	.byte	0x04, 0x2f
        /*007a*/ 	.short	(.L_21 - .L_20)
	.align		4
.L_20:
        /*007c*/ 	.word	index@(_Z7sigmoidiPf)
        /*0080*/ 	.word	0x0000000f


	//----- nvinfo : EIATTR_FRAME_SIZE
	.align		4
.L_21:
        /*0084*/ 	.byte	0x04, 0x11
        /*0086*/ 	.short	(.L_23 - .L_22)
	.align		4
.L_22:
        /*0088*/ 	.word	index@($__internal_0_$__cuda_sm20_rcp_rn_f32_slowpath)
        /*008c*/ 	.word	0x00000000


	//----- nvinfo : EIATTR_FRAME_SIZE
	.align		4
.L_23:
        /*0090*/ 	.byte	0x04, 0x11
        /*0092*/ 	.short	(.L_25 - .L_24)
	.align		4
.L_24:
        /*0094*/ 	.word	index@(_Z7sigmoidiPf)
        /*0098*/ 	.word	0x00000000


	//----- nvinfo : EIATTR_REGCOUNT
	.align		4
.L_25:
        /*009c*/ 	.byte	0x04, 0x2f
        /*009e*/ 	.short	(.L_27 - .L_26)
	.align		4
.L_26:
        /*00a0*/ 	.word	index@(_Z8bce_gradPKfS0_iPfS1_)
        /*00a4*/ 	.word	0x00000014


	//----- nvinfo : EIATTR_FRAME_SIZE
	.align		4
.L_27:
        /*00a8*/ 	.byte	0x04, 0x11
        /*00aa*/ 	.short	(.L_29 - .L_28)
	.align		4
.L_28:
        /*00ac*/ 	.word	index@(_Z8bce_gradPKfS0_iPfS1_)
        /*00b0*/ 	.word	0x00000000


	//----- nvinfo : EIATTR_REGCOUNT
	.align		4
.L_29:
        /*00b4*/ 	.byte	0x04, 0x2f
        /*00b6*/ 	.short	(.L_31 - .L_30)
	.align		4
.L_30:
        /*00b8*/ 	.word	index@(_Z7lin_fwdPKfS0_S0_iiiPf)
        /*00bc*/ 	.word	0x00000020


	//----- nvinfo : EIATTR_FRAME_SIZE
	.align		4
.L_31:
        /*00c0*/ 	.byte	0x04, 0x11
        /*00c2*/ 	.short	(.L_33 - .L_32)
	.align		4
.L_32:
        /*00c4*/ 	.word	index@(_Z7lin_fwdPKfS0_S0_iiiPf)
        /*00c8*/ 	.word	0x00000000


	//----- nvinfo : EIATTR_REGCOUNT
	.align		4
.L_33:
        /*00cc*/ 	.byte	0x04, 0x2f
        /*00ce*/ 	.short	(.L_35 - .L_34)
	.align		4
.L_34:
        /*00d0*/ 	.word	index@(_Z5dW_dbPKfS0_iiiPfS1_)
        /*00d4*/ 	.word	0x00000020


	//----- nvinfo : EIATTR_FRAME_SIZE
	.align		4
.L_35:
        /*00d8*/ 	.byte	0x04, 0x11
        /*00da*/ 	.short	(.L_37 - .L_36)
	.align		4
.L_36:
        /*00dc*/ 	.word	index@(_Z5dW_dbPKfS0_iiiPfS1_)
        /*00e0*/ 	.word	0x00000000


	//----- nvinfo : EIATTR_REGCOUNT
	.align		4
.L_37:
        /*00e4*/ 	.byte	0x04, 0x2f
        /*00e6*/ 	.short	(.L_39 - .L_38)
	.align		4
.L_38:
        /*00e8*/ 	.word	index@(_Z2dXPKfS0_iiiPf)
        /*00ec*/ 	.word	0x0000001f


	//----- nvinfo : EIATTR_FRAME_SIZE
	.align		4
.L_39:
        /*00f0*/ 	.byte	0x04, 0x11
        /*00f2*/ 	.short	(.L_41 - .L_40)
	.align		4
.L_40:
        /*00f4*/ 	.word	index@(_Z2dXPKfS0_iiiPf)
        /*00f8*/ 	.word	0x00000000


	//----- nvinfo : EIATTR_REGCOUNT
	.align		4
.L_41:
        /*00fc*/ 	.byte	0x04, 0x2f
        /*00fe*/ 	.short	(.L_43 - .L_42)
	.align		4
.L_42:
        /*0100*/ 	.word	index@(_Z3sgdPfPKfif)
        /*0104*/ 	.word	0x0000000a


	//----- nvinfo : EIATTR_FRAME_SIZE
	.align		4
.L_43:
        /*0108*/ 	.byte	0x04, 0x11
        /*010a*/ 	.short	(.L_45 - .L_44)
	.align		4
.L_44:
        /*010c*/ 	.word	index@(_Z3sgdPfPKfif)
        /*0110*/ 	.word	0x00000000


	//----- nvinfo : EIATTR_MIN_STACK_SIZE
	.align		4
.L_45:
        /*0114*/ 	.byte	0x04, 0x12
        /*0116*/ 	.short	(.L_47 - .L_46)
	.align		4
.L_46:
        /*0118*/ 	.word	index@(_Z3sgdPfPKfif)
        /*011c*/ 	.word	0x00000000


	//----- nvinfo : EIATTR_MIN_STACK_SIZE
	.align		4
.L_47:
        /*0120*/ 	.byte	0x04, 0x12
        /*0122*/ 	.short	(.L_49 - .L_48)
	.align		4
.L_48:
        /*0124*/ 	.word	index@(_Z2dXPKfS0_iiiPf)
        /*0128*/ 	.word	0x00000000


	//----- nvinfo : EIATTR_MIN_STACK_SIZE
	.align		4
.L_49:
        /*012c*/ 	.byte	0x04, 0x12
        /*012e*/ 	.short	(.L_51 - .L_50)
	.align		4
.L_50:
        /*0130*/ 	.word	index@(_Z5dW_dbPKfS0_iiiPfS1_)
        /*0134*/ 	.word	0x00000000


	//----- nvinfo : EIATTR_MIN_STACK_SIZE
	.align		4
.L_51:
        /*0138*/ 	.byte	0x04, 0x12
        /*013a*/ 	.short	(.L_53 - .L_52)
	.align		4
.L_52:
        /*013c*/ 	.word	index@(_Z7lin_fwdPKfS0_S0_iiiPf)
        /*0140*/ 	.word	0x00000000


	//----- nvinfo : EIATTR_MIN_STACK_SIZE
	.align		4
.L_53:
        /*0144*/ 	.byte	0x04, 0x12
        /*0146*/ 	.short	(.L_55 - .L_54)
	.align		4
.L_54:
        /*0148*/ 	.word	index@(_Z8bce_gradPKfS0_iPfS1_)
        /*014c*/ 	.word	0x00000000


	//----- nvinfo : EIATTR_MIN_STACK_SIZE
	.align		4
.L_55:
        /*0150*/ 	.byte	0x04, 0x12
        /*0152*/ 	.short	(.L_57 - .L_56)
	.align		4
.L_56:
        /*0154*/ 	.word	index@(_Z7sigmoidiPf)
        /*0158*/ 	.word	0x00000000


	//----- nvinfo : EIATTR_MIN_STACK_SIZE
	.align		4
.L_57:
        /*015c*/ 	.byte	0x04, 0x12
        /*015e*/ 	.short	(.L_59 - .L_58)
	.align		4
.L_58:
        /*0160*/ 	.word	index@(_Z6tanh_giPKfS0_Pf)
        /*0164*/ 	.word	0x00000000


	//----- nvinfo : EIATTR_MIN_STACK_SIZE
	.align		4
.L_59:
        /*0168*/ 	.byte	0x04, 0x12
        /*016a*/ 	.short	(.L_61 - .L_60)
	.align		4
.L_60:
        /*016c*/ 	.word	index@(_Z6tanh_fiPKfPf)
        /*0170*/ 	.word	0x00000000


	//----- nvinfo : EIATTR_MIN_STACK_SIZE
	.align		4
.L_61:
        /*0174*/ 	.byte	0x04, 0x12
        /*0176*/ 	.short	(.L_63 - .L_62)
	.align		4
.L_62:
        /*0178*/ 	.word	index@(_Z6relu_giPKfS0_Pf)
        /*017c*/ 	.word	0x00000000


	//----- nvinfo : EIATTR_MIN_STACK_SIZE
	.align		4
.L_63:
        /*0180*/ 	.byte	0x04, 0x12
        /*0182*/ 	.short	(.L_65 - .L_64)
	.align		4
.L_64:
        /*0184*/ 	.word	index@(_Z4reluiPKfPf)
        /*0188*/ 	.word	0x00000000


	//----- nvinfo : EIATTR_MIN_STACK_SIZE
	.align		4
.L_65:
        /*018c*/ 	.byte	0x04, 0x12
        /*018e*/ 	.short	(.L_67 - .L_66)
	.align		4
.L_66:
        /*0190*/ 	.word	index@(_Z4fillPfif)
        /*0194*/ 	.word	0x00000000
.L_67:


//--------------------- .nv.compat                --------------------------
	.section	.nv.compat,"",@"SHT_CUDA_COMPAT_INFO"
	.align	4
        /*0000*/ 	.byte	0x02, 0x09, 0x00, 0x00, 0x02, 0x02, 0x01, 0x00, 0x02, 0x05, 0x05, 0x00, 0x03, 0x07, 0x01, 0x01
        /*0010*/ 	.byte	0x02, 0x03, 0x00, 0x00, 0x02, 0x06, 0x01, 0x00, 0x04, 0x0b, 0x08, 0x00, 0x01, 0x00, 0x00, 0x00
        /*0020*/ 	.byte	0x00, 0x00, 0x00, 0x00


//--------------------- .nv.info._Z3sgdPfPKfif    --------------------------
	.section	.nv.info._Z3sgdPfPKfif,"",@"SHT_CUDA_INFO"
	.sectionflags	@""
	.align	4


	//----- nvinfo : EIATTR_CUDA_API_VERSION
	.align		4
        /*0000*/ 	.byte	0x04, 0x37
        /*0002*/ 	.short	(.L_69 - .L_68)
.L_68:
        /*0004*/ 	.word	0x00000082


	//----- nvinfo : EIATTR_KPARAM_INFO
	.align		4
.L_69:
        /*0008*/ 	.byte	0x04, 0x17
        /*000a*/ 	.short	(.L_71 - .L_70)
.L_70:
        /*000c*/ 	.word	0x00000000
        /*0010*/ 	.short	0x0003
        /*0012*/ 	.short	0x0014
        /*0014*/ 	.byte	0x00, 0xf0, 0x11, 0x00


	//----- nvinfo : EIATTR_KPARAM_INFO
	.align		4
.L_71:
        /*0018*/ 	.byte	0x04, 0x17
        /*001a*/ 	.short	(.L_73 - .L_72)
.L_72:
        /*001c*/ 	.word	0x00000000
        /*0020*/ 	.short	0x0002
        /*0022*/ 	.short	0x0010
        /*0024*/ 	.byte	0x00, 0xf0, 0x11, 0x00


	//----- nvinfo : EIATTR_KPARAM_INFO
	.align		4
.L_73:
        /*0028*/ 	.byte	0x04, 0x17
        /*002a*/ 	.short	(.L_75 - .L_74)
.L_74:
        /*002c*/ 	.word	0x00000000
        /*0030*/ 	.short	0x0001
        /*0032*/ 	.short	0x0008
        /*0034*/ 	.byte	0x00, 0xf5, 0x21, 0x00


	//----- nvinfo : EIATTR_KPARAM_INFO
	.align		4
.L_75:
        /*0038*/ 	.byte	0x04, 0x17
        /*003a*/ 	.short	(.L_77 - .L_76)
.L_76:
        /*003c*/ 	.word	0x00000000
        /*0040*/ 	.short	0x0000
        /*0042*/ 	.short	0x0000
        /*0044*/ 	.byte	0x00, 0xf5, 0x21, 0x00


	//----- nvinfo : EIATTR_SPARSE_MMA_MASK
	.align		4
.L_77:
        /*0048*/ 	.byte	0x03, 0x50
        /*004a*/ 	.short	0x0000


	//----- nvinfo : EIATTR_MAXREG_COUNT
	.align		4
        /*004c*/ 	.byte	0x03, 0x1b
        /*004e*/ 	.short	0x00ff


	//----- nvinfo : EIATTR_MERCURY_ISA_VERSION
	.align		4
        /*0050*/ 	.byte	0x03, 0x5f
        /*0052*/ 	.short	0x0101


	//----- nvinfo : EIATTR_VRC_CTA_INIT_COUNT
	.align		4
        /*0054*/ 	.byte	0x02, 0x4a
	.zero		1
	.zero		1


	//----- nvinfo : EIATTR_EXIT_INSTR_OFFSETS
	.align		4
        /*0058*/ 	.byte	0x04, 0x1c
        /*005a*/ 	.short	(.L_79 - .L_78)


	//   ....[0]....
.L_78:
        /*005c*/ 	.word	0x00000060


	//   ....[1]....
        /*0060*/ 	.word	0x00000120


	//----- nvinfo : EIATTR_CBANK_PARAM_SIZE
	.align		4
.L_79:
        /*0064*/ 	.byte	0x03, 0x19
        /*0066*/ 	.short	0x0018


	//----- nvinfo : EIATTR_PARAM_CBANK
	.align		4
        /*0068*/ 	.byte	0x04, 0x0a
        /*006a*/ 	.short	(.L_81 - .L_80)
	.align		4
.L_80:
        /*006c*/ 	.word	index@(.nv.constant0._Z3sgdPfPKfif)
        /*0070*/ 	.short	0x0380
        /*0072*/ 	.short	0x0018


	//----- nvinfo : EIATTR_SW_WAR
	.align		4
.L_81:
        /*0074*/ 	.byte	0x04, 0x36
        /*0076*/ 	.short	(.L_83 - .L_82)
.L_82:
        /*0078*/ 	.word	0x00000008
.L_83:


//--------------------- .nv.info._Z2dXPKfS0_iiiPf --------------------------
	.section	.nv.info._Z2dXPKfS0_iiiPf,"",@"SHT_CUDA_INFO"
	.sectionflags	@""
	.align	4


	//----- nvinfo : EIATTR_CUDA_API_VERSION
	.align		4
        /*0000*/ 	.byte	0x04, 0x37
        /*0002*/ 	.short	(.L_85 - .L_84)
.L_84:
        /*0004*/ 	.word	0x00000082


	//----- nvinfo : EIATTR_KPARAM_INFO
	.align		4
.L_85:
        /*0008*/ 	.byte	0x04, 0x17
        /*000a*/ 	.short	(.L_87 - .L_86)
.L_86:
        /*000c*/ 	.word	0x00000000
        /*0010*/ 	.short	0x0005
        /*0012*/ 	.short	0x0020
        /*0014*/ 	.byte	0x00, 0xf5, 0x21, 0x00


	//----- nvinfo : EIATTR_KPARAM_INFO
	.align		4
.L_87:
        /*0018*/ 	.byte	0x04, 0x17
        /*001a*/ 	.short	(.L_89 - .L_88)
.L_88:
        /*001c*/ 	.word	0x00000000
        /*0020*/ 	.short	0x0004
        /*0022*/ 	.short	0x0018
        /*0024*/ 	.byte	0x00, 0xf0, 0x11, 0x00


	//----- nvinfo : EIATTR_KPARAM_INFO
	.align		4
.L_89:
        /*0028*/ 	.byte	0x04, 0x17
        /*002a*/ 	.short	(.L_91 - .L_90)
.L_90:
        /*002c*/ 	.word	0x00000000
        /*0030*/ 	.short	0x0003
        /*0032*/ 	.short	0x0014
        /*0034*/ 	.byte	0x00, 0xf0, 0x11, 0x00


	//----- nvinfo : EIATTR_KPARAM_INFO
	.align		4
.L_91:
        /*0038*/ 	.byte	0x04, 0x17
        /*003a*/ 	.short	(.L_93 - .L_92)
.L_92:
        /*003c*/ 	.word	0x00000000
        /*0040*/ 	.short	0x0002
        /*0042*/ 	.short	0x0010
        /*0044*/ 	.byte	0x00, 0xf0, 0x11, 0x00


	//----- nvinfo : EIATTR_KPARAM_INFO
	.align		4
.L_93:
        /*0048*/ 	.byte	0x04, 0x17
        /*004a*/ 	.short	(.L_95 - .L_94)
.L_94:
        /*004c*/ 	.word	0x00000000
        /*0050*/ 	.short	0x0001
        /*0052*/ 	.short	0x0008
        /*0054*/ 	.byte	0x00, 0xf5, 0x21, 0x00


	//----- nvinfo : EIATTR_KPARAM_INFO
	.align		4
.L_95:
        /*0058*/ 	.byte	0x04, 0x17
        /*005a*/ 	.short	(.L_97 - .L_96)
.L_96:
        /*005c*/ 	.word	0x00000000
        /*0060*/ 	.short	0x0000
        /*0062*/ 	.short	0x0000
        /*0064*/ 	.byte	0x00, 0xf5, 0x21, 0x00


	//----- nvinfo : EIATTR_SPARSE_MMA_MASK
	.align		4
.L_97:
        /*0068*/ 	.byte	0x03, 0x50
        /*006a*/ 	.short	0x0000


	//----- nvinfo : EIATTR_MAXREG_COUNT
	.align		4
        /*006c*/ 	.byte	0x03, 0x1b
        /*006e*/ 	.short	0x00ff


	//----- nvinfo : EIATTR_MERCURY_ISA_VERSION
	.align		4
        /*0070*/ 	.byte	0x03, 0x5f
        /*0072*/ 	.short	0x0101


	//----- nvinfo : EIATTR_VRC_CTA_INIT_COUNT
	.align		4
        /*0074*/ 	.byte	0x02, 0x4a
	.zero		1
	.zero		1


	//----- nvinfo : EIATTR_EXIT_INSTR_OFFSETS
	.align		4
        /*0078*/ 	.byte	0x04, 0x1c
        /*007a*/ 	.short	(.L_99 - .L_98)


	//   ....[0]....
.L_98:
        /*007c*/ 	.word	0x000000c0


	//   ....[1]....
        /*0080*/ 	.word	0x00000bd0


	//----- nvinfo : EIATTR_CBANK_PARAM_SIZE
	.align		4
.L_99:
        /*0084*/ 	.byte	0x03, 0x19
        /*0086*/ 	.short	0x0028


	//----- nvinfo : EIATTR_PARAM_CBANK
	.align		4
        /*0088*/ 	.byte	0x04, 0x0a
        /*008a*/ 	.short	(.L_101 - .L_100)
	.align		4
.L_100:
        /*008c*/ 	.word	index@(.nv.constant0._Z2dXPKfS0_iiiPf)
        /*0090*/ 	.short	0x0380
        /*0092*/ 	.short	0x0028


	//----- nvinfo : EIATTR_SW_WAR
	.align		4
.L_101:
        /*0094*/ 	.byte	0x04, 0x36
        /*0096*/ 	.short	(.L_103 - .L_102)
.L_102:
        /*0098*/ 	.word	0x00000008
.L_103:


//--------------------- .nv.info._Z5dW_dbPKfS0_iiiPfS1_ --------------------------
	.section	.nv.info._Z5dW_dbPKfS0_iiiPfS1_,"",@"SHT_CUDA_INFO"
	.sectionflags	@""
	.align	4


	//----- nvinfo : EIATTR_CUDA_API_VERSION
	.align		4
        /*0000*/ 	.byte	0x04, 0x37
        /*0002*/ 	.short	(.L_105 - .L_104)
.L_104:
        /*0004*/ 	.word	0x00000082


	//----- nvinfo : EIATTR_KPARAM_INFO
	.align		4
.L_105:
        /*0008*/ 	.byte	0x04, 0x17
        /*000a*/ 	.short	(.L_107 - .L_106)
.L_106:
        /*000c*/ 	.word	0x00000000
        /*0010*/ 	.short	0x0006
        /*0012*/ 	.short	0x0028
        /*0014*/ 	.byte	0x00, 0xf5, 0x21, 0x00


	//----- nvinfo : EIATTR_KPARAM_INFO
	.align		4
.L_107:
        /*0018*/ 	.byte	0x04, 0x17
        /*001a*/ 	.short	(.L_109 - .L_108)
.L_108:
        /*001c*/ 	.word	0x00000000
        /*0020*/ 	.short	0x0005
        /*0022*/ 	.short	0x0020
        /*0024*/ 	.byte	0x00, 0xf5, 0x21, 0x00


	//----- nvinfo : EIATTR_KPARAM_INFO
	.align		4
.L_109:
        /*0028*/ 	.byte	0x04, 0x17
        /*002a*/ 	.short	(.L_111 - .L_110)
.L_110:
        /*002c*/ 	.word	0x00000000
        /*0030*/ 	.short	0x0004
        /*0032*/ 	.short	0x0018
        /*0034*/ 	.byte	0x00, 0xf0, 0x11, 0x00


	//----- nvinfo : EIATTR_KPARAM_INFO
	.align		4
.L_111:
        /*0038*/ 	.byte	0x04, 0x17
        /*003a*/ 	.short	(.L_113 - .L_112)
.L_112:
        /*003c*/ 	.word	0x00000000
        /*0040*/ 	.short	0x0003
        /*0042*/ 	.short	0x0014
        /*0044*/ 	.byte	0x00, 0xf0, 0x11, 0x00


	//----- nvinfo : EIATTR_KPARAM_INFO
	.align		4
.L_113:
        /*0048*/ 	.byte	0x04, 0x17
        /*004a*/ 	.short	(.L_115 - .L_114)
.L_114:
        /*004c*/ 	.word	0x00000000
        /*0050*/ 	.short	0x0002
        /*0052*/ 	.short	0x0010
        /*0054*/ 	.byte	0x00, 0xf0, 0x11, 0x00


	//----- nvinfo : EIATTR_KPARAM_INFO
	.align		4
.L_115:
        /*0058*/ 	.byte	0x04, 0x17
        /*005a*/ 	.short	(.L_117 - .L_116)
.L_116:
        /*005c*/ 	.word	0x00000000
        /*0060*/ 	.short	0x0001
        /*0062*/ 	.short	0x0008
        /*0064*/ 	.byte	0x00, 0xf5, 0x21, 0x00


	//----- nvinfo : EIATTR_KPARAM_INFO
	.align		4
.L_117:
        /*0068*/ 	.byte	0x04, 0x17
        /*006a*/ 	.short	(.L_119 - .L_118)
.L_118:
        /*006c*/ 	.word	0x00000000
        /*0070*/ 	.short	0x0000
        /*0072*/ 	.short	0x0000
        /*0074*/ 	.byte	0x00, 0xf5, 0x21, 0x00


	//----- nvinfo : EIATTR_SPARSE_MMA_MASK
	.align		4
.L_119:
        /*0078*/ 	.byte	0x03, 0x50
        /*007a*/ 	.short	0x0000


	//----- nvinfo : EIATTR_MAXREG_COUNT
	.align		4
        /*007c*/ 	.byte	0x03, 0x1b
        /*007e*/ 	.short	0x00ff


	//----- nvinfo : EIATTR_MERCURY_ISA_VERSION
	.align		4
        /*0080*/ 	.byte	0x03, 0x5f
        /*0082*/ 	.short	0x0101


	//----- nvinfo : EIATTR_VRC_CTA_INIT_COUNT
	.align		4
        /*0084*/ 	.byte	0x02, 0x4a
	.zero		1
	.zero		1


	//----- nvinfo : EIATTR_EXIT_INSTR_OFFSETS
	.align		4
        /*0088*/ 	.byte	0x04, 0x1c
        /*008a*/ 	.short	(.L_121 - .L_120)


	//   ....[0]....
.L_120:
        /*008c*/ 	.word	0x000000d0


	//   ....[1]....
        /*0090*/ 	.word	0x00000a10


	//   ....[2]....
        /*0094*/ 	.word	0x00000a50


	//----- nvinfo : EIATTR_CBANK_PARAM_SIZE
	.align		4
.L_121:
        /*0098*/ 	.byte	0x03, 0x19
        /*009a*/ 	.short	0x0030


	//----- nvinfo : EIATTR_PARAM_CBANK
	.align		4
        /*009c*/ 	.byte	0x04, 0x0a
        /*009e*/ 	.short	(.L_123 - .L_122)
	.align		4
.L_122:
        /*00a0*/ 	.word	index@(.nv.constant0._Z5dW_dbPKfS0_iiiPfS1_)
        /*00a4*/ 	.short	0x0380
        /*00a6*/ 	.short	0x0030


	//----- nvinfo : EIATTR_SW_WAR
	.align		4
.L_123:
        /*00a8*/ 	.byte	0x04, 0x36
        /*00aa*/ 	.short	(.L_125 - .L_124)
.L_124:
        /*00ac*/ 	.word	0x00000008
.L_125:


//--------------------- .nv.info._Z7lin_fwdPKfS0_S0_iiiPf --------------------------
	.section	.nv.info._Z7lin_fwdPKfS0_S0_iiiPf,"",@"SHT_CUDA_INFO"
	.sectionflags	@""
	.align	4


	//----- nvinfo : EIATTR_CUDA_API_VERSION
	.align		4
        /*0000*/ 	.byte	0x04, 0x37
        /*0002*/ 	.short	(.L_127 - .L_126)
.L_126:
        /*0004*/ 	.word	0x00000082


	//----- nvinfo : EIATTR_KPARAM_INFO
	.align		4
.L_127:
        /*0008*/ 	.byte	0x04, 0x17
        /*000a*/ 	.short	(.L_129 - .L_128)
.L_128:
        /*000c*/ 	.word	0x00000000
        /*0010*/ 	.short	0x0006
        /*0012*/ 	.short	0x0028
        /*0014*/ 	.byte	0x00, 0xf5, 0x21, 0x00


	//----- nvinfo : EIATTR_KPARAM_INFO
	.align		4
.L_129:
        /*0018*/ 	.byte	0x04, 0x17
        /*001a*/ 	.short	(.L_131 - .L_130)
.L_130:
        /*001c*/ 	.word	0x00000000
        /*0020*/ 	.short	0x0005
        /*0022*/ 	.short	0x0020
        /*0024*/ 	.byte	0x00, 0xf0, 0x11, 0x00


	//----- nvinfo : EIATTR_KPARAM_INFO
	.align		4
.L_131:
        /*0028*/ 	.byte	0x04, 0x17
        /*002a*/ 	.short	(.L_133 - .L_132)
.L_132:
        /*002c*/ 	.word	0x00000000
        /*0030*/ 	.short	0x0004
        /*0032*/ 	.short	0x001c
        /*0034*/ 	.byte	0x00, 0xf0, 0x11, 0x00


	//----- nvinfo : EIATTR_KPARAM_INFO
	.align		4
.L_133:
        /*0038*/ 	.byte	0x04, 0x17
        /*003a*/ 	.short	(.L_135 - .L_134)
.L_134:
        /*003c*/ 	.word	0x00000000
        /*0040*/ 	.short	0x0003
        /*0042*/ 	.short	0x0018
        /*0044*/ 	.byte	0x00, 0xf0, 0x11, 0x00


	//----- nvinfo : EIATTR_KPARAM_INFO
	.align		4
.L_135:
        /*0048*/ 	.byte	0x04, 0x17
        /*004a*/ 	.short	(.L_137 - .L_136)
.L_136:
        /*004c*/ 	.word	0x00000000
        /*0050*/ 	.short	0x0002
        /*0052*/ 	.short	0x0010
        /*0054*/ 	.byte	0x00, 0xf5, 0x21, 0x00


	//----- nvinfo : EIATTR_KPARAM_INFO
	.align		4
.L_137:
        /*0058*/ 	.byte	0x04, 0x17
        /*005a*/ 	.short	(.L_139 - .L_138)
.L_138:
        /*005c*/ 	.word	0x00000000
        /*0060*/ 	.short	0x0001
        /*0062*/ 	.short	0x0008
        /*0064*/ 	.byte	0x00, 0xf5, 0x21, 0x00


	//----- nvinfo : EIATTR_KPARAM_INFO
	.align		4
.L_139:
        /*0068*/ 	.byte	0x04, 0x17
        /*006a*/ 	.short	(.L_141 - .L_140)
.L_140:
        /*006c*/ 	.word	0x00000000
        /*0070*/ 	.short	0x0000
        /*0072*/ 	.short	0x0000
        /*0074*/ 	.byte	0x00, 0xf5, 0x21, 0x00


	//----- nvinfo : EIATTR_SPARSE_MMA_MASK
	.align		4
.L_141:
        /*0078*/ 	.byte	0x03, 0x50
        /*007a*/ 	.short	0x0000


	//----- nvinfo : EIATTR_MAXREG_COUNT
	.align		4
        /*007c*/ 	.byte	0x03, 0x1b
        /*007e*/ 	.short	0x00ff


	//----- nvinfo : EIATTR_MERCURY_ISA_VERSION
	.align		4
        /*0080*/ 	.byte	0x03, 0x5f
        /*0082*/ 	.short	0x0101


	//----- nvinfo : EIATTR_VRC_CTA_INIT_COUNT
	.align		4
        /*0084*/ 	.byte	0x02, 0x4a
	.zero		1
	.zero		1


	//----- nvinfo : EIATTR_EXIT_INSTR_OFFSETS
	.align		4
        /*0088*/ 	.byte	0x04, 0x1c
        /*008a*/ 	.short	(.L_143 - .L_142)


	//   ....[0]....
.L_142:
        /*008c*/ 	.word	0x000000d0


	//   ....[1]....
        /*0090*/ 	.word	0x00000930


	//----- nvinfo : EIATTR_CBANK_PARAM_SIZE
	.align		4
.L_143:
        /*0094*/ 	.byte	0x03, 0x19
        /*0096*/ 	.short	0x0030


	//----- nvinfo : EIATTR_PARAM_CBANK
	.align		4
        /*0098*/ 	.byte	0x04, 0x0a
        /*009a*/ 	.short	(.L_145 - .L_144)
	.align		4
.L_144:
        /*009c*/ 	.word	index@(.nv.constant0._Z7lin_fwdPKfS0_S0_iiiPf)
        /*00a0*/ 	.short	0x0380
        /*00a2*/ 	.short	0x0030


	//----- nvinfo : EIATTR_SW_WAR
	.align		4
.L_145:
        /*00a4*/ 	.byte	0x04, 0x36
        /*00a6*/ 	.short	(.L_147 - .L_146)
.L_146:
        /*00a8*/ 	.word	0x00000008
.L_147:


//--------------------- .nv.info._Z8bce_gradPKfS0_iPfS1_ --------------------------
	.section	.nv.info._Z8bce_gradPKfS0_iPfS1_,"",@"SHT_CUDA_INFO"
	.sectionflags	@""
	.align	4


	//----- nvinfo : EIATTR_CUDA_API_VERSION
	.align		4
        /*0000*/ 	.byte	0x04, 0x37
        /*0002*/ 	.short	(.L_149 - .L_148)
.L_148:
        /*0004*/ 	.word	0x00000082


	//----- nvinfo : EIATTR_KPARAM_INFO
	.align		4
.L_149:
        /*0008*/ 	.byte	0x04, 0x17
        /*000a*/ 	.short	(.L_151 - .L_150)
.L_150:
        /*000c*/ 	.word	0x00000000
        /*0010*/ 	.short	0x0004
        /*0012*/ 	.short	0x0020
        /*0014*/ 	.byte	0x00, 0xf5, 0x21, 0x00


	//----- nvinfo : EIATTR_KPARAM_INFO
	.align		4
.L_151:
        /*0018*/ 	.byte	0x04, 0x17
        /*001a*/ 	.short	(.L_153 - .L_152)
.L_152:
        /*001c*/ 	.word	0x00000000
        /*0020*/ 	.short	0x0003
        /*0022*/ 	.short	0x0018
        /*0024*/ 	.byte	0x00, 0xf5, 0x21, 0x00


	//----- nvinfo : EIATTR_KPARAM_INFO
	.align		4
.L_153:
        /*0028*/ 	.byte	0x04, 0x17
        /*002a*/ 	.short	(.L_155 - .L_154)
.L_154:
        /*002c*/ 	.word	0x00000000
        /*0030*/ 	.short	0x0002
        /*0032*/ 	.short	0x0010
        /*0034*/ 	.byte	0x00, 0xf0, 0x11, 0x00


	//----- nvinfo : EIATTR_KPARAM_INFO
	.align		4
.L_155:
        /*0038*/ 	.byte	0x04, 0x17
        /*003a*/ 	.short	(.L_157 - .L_156)
.L_156:
        /*003c*/ 	.word	0x00000000
        /*0040*/ 	.short	0x0001
        /*0042*/ 	.short	0x0008
        /*0044*/ 	.byte	0x00, 0xf5, 0x21, 0x00


	//----- nvinfo : EIATTR_KPARAM_INFO
	.align		4
.L_157:
        /*0048*/ 	.byte	0x04, 0x17
        /*004a*/ 	.short	(.L_159 - .L_158)
.L_158:
        /*004c*/ 	.word	0x00000000
        /*0050*/ 	.short	0x0000
        /*0052*/ 	.short	0x0000
        /*0054*/ 	.byte	0x00, 0xf5, 0x21, 0x00


	//----- nvinfo : EIATTR_SPARSE_MMA_MASK
	.align		4
.L_159:
        /*0058*/ 	.byte	0x03, 0x50
        /*005a*/ 	.short	0x0000


	//----- nvinfo : EIATTR_MAXREG_COUNT
	.align		4
        /*005c*/ 	.byte	0x03, 0x1b
        /*005e*/ 	.short	0x00ff


	//----- nvinfo : EIATTR_NUM_BARRIERS
	.align		4
        /*0060*/ 	.byte	0x02, 0x4c
        /*0062*/ 	.byte	0x01
	.zero		1


	//----- nvinfo : EIATTR_MERCURY_ISA_VERSION
	.align		4
        /*0064*/ 	.byte	0x03, 0x5f
        /*0066*/ 	.short	0x0101


	//----- nvinfo : EIATTR_VRC_CTA_INIT_COUNT
	.align		4
        /*0068*/ 	.byte	0x02, 0x4a
	.zero		1
	.zero		1


	//----- nvinfo : EIATTR_EXIT_INSTR_OFFSETS
	.align		4
        /*006c*/ 	.byte	0x04, 0x1c
        /*006e*/ 	.short	(.L_161 - .L_160)


	//   ....[0]....
.L_160:
        /*0070*/ 	.word	0x00000640


	//   ....[1]....
        /*0074*/ 	.word	0x000006b0


	//----- nvinfo : EIATTR_CRS_STACK_SIZE
	.align		4
.L_161:
        /*0078*/ 	.byte	0x04, 0x1e
        /*007a*/ 	.short	(.L_163 - .L_162)
.L_162:
        /*007c*/ 	.word	0x00000000


	//----- nvinfo : EIATTR_CBANK_PARAM_SIZE
	.align		4
.L_163:
        /*0080*/ 	.byte	0x03, 0x19
        /*0082*/ 	.short	0x0028


	//----- nvinfo : EIATTR_PARAM_CBANK
	.align		4
        /*0084*/ 	.byte	0x04, 0x0a
        /*0086*/ 	.short	(.L_165 - .L_164)
	.align		4
.L_164:
        /*0088*/ 	.word	index@(.nv.constant0._Z8bce_gradPKfS0_iPfS1_)
        /*008c*/ 	.short	0x0380
        /*008e*/ 	.short	0x0028


	//----- nvinfo : EIATTR_SW_WAR
	.align		4
.L_165:
        /*0090*/ 	.byte	0x04, 0x36
        /*0092*/ 	.short	(.L_167 - .L_166)
.L_166:
        /*0094*/ 	.word	0x00000008
.L_167:


//--------------------- .nv.info._Z7sigmoidiPf    --------------------------
	.section	.nv.info._Z7sigmoidiPf,"",@"SHT_CUDA_INFO"
	.sectionflags	@""
	.align	4


	//----- nvinfo : EIATTR_CUDA_API_VERSION
	.align		4
        /*0000*/ 	.byte	0x04, 0x37
        /*0002*/ 	.short	(.L_169 - .L_168)
.L_168:
        /*0004*/ 	.word	0x00000082


	//----- nvinfo : EIATTR_KPARAM_INFO
	.align		4
.L_169:
        /*0008*/ 	.byte	0x04, 0x17
        /*000a*/ 	.short	(.L_171 - .L_170)
.L_170:
        /*000c*/ 	.word	0x00000000
        /*0010*/ 	.short	0x0001
        /*0012*/ 	.short	0x0008
        /*0014*/ 	.byte	0x00, 0xf5, 0x21, 0x00


	//----- nvinfo : EIATTR_KPARAM_INFO
	.align		4
.L_171:
        /*0018*/ 	.byte	0x04, 0x17
        /*001a*/ 	.short	(.L_173 - .L_172)
.L_172:
        /*001c*/ 	.word	0x00000000
        /*0020*/ 	.short	0x0000
        /*0022*/ 	.short	0x0000
        /*0024*/ 	.byte	0x00, 0xf0, 0x11, 0x00


	//----- nvinfo : EIATTR_SPARSE_MMA_MASK
	.align		4
.L_173:
        /*0028*/ 	.byte	0x03, 0x50
        /*002a*/ 	.short	0x0000


	//----- nvinfo : EIATTR_MAXREG_COUNT
	.align		4
        /*002c*/ 	.byte	0x03, 0x1b
        /*002e*/ 	.short	0x00ff


	//----- nvinfo : EIATTR_MERCURY_ISA_VERSION
	.align		4
        /*0030*/ 	.byte	0x03, 0x5f
        /*0032*/ 	.short	0x0101


	//----- nvinfo : EIATTR_VRC_CTA_INIT_COUNT
	.align		4
        /*0034*/ 	.byte	0x02, 0x4a
	.zero		1
	.zero		1


	//----- nvinfo : EIATTR_EXIT_INSTR_OFFSETS
	.align		4
        /*0038*/ 	.byte	0x04, 0x1c
        /*003a*/ 	.short	(.L_175 - .L_174)


	//   ....[0]....
.L_174:
        /*003c*/ 	.word	0x00000060


	//   ....[1]....
        /*0040*/ 	.word	0x00000230


	//----- nvinfo : EIATTR_CRS_STACK_SIZE
	.align		4
.L_175:
        /*0044*/ 	.byte	0x04, 0x1e
        /*0046*/ 	.short	(.L_177 - .L_176)
.L_176:
        /*0048*/ 	.word	0x00000000


	//----- nvinfo : EIATTR_CBANK_PARAM_SIZE
	.align		4
.L_177:
        /*004c*/ 	.byte	0x03, 0x19
        /*004e*/ 	.short	0x0010


	//----- nvinfo : EIATTR_PARAM_CBANK
	.align		4
        /*0050*/ 	.byte	0x04, 0x0a
        /*0052*/ 	.short	(.L_179 - .L_178)
	.align		4
.L_178:
        /*0054*/ 	.word	index@(.nv.constant0._Z7sigmoidiPf)
        /*0058*/ 	.short	0x0380
        /*005a*/ 	.short	0x0010


	//----- nvinfo : EIATTR_SW_WAR
	.align		4
.L_179:
        /*005c*/ 	.byte	0x04, 0x36
        /*005e*/ 	.short	(.L_181 - .L_180)
.L_180:
        /*0060*/ 	.word	0x00000008
.L_181:


//--------------------- .nv.info._Z6tanh_giPKfS0_Pf --------------------------
	.section	.nv.info._Z6tanh_giPKfS0_Pf,"",@"SHT_CUDA_INFO"
	.sectionflags	@""
	.align	4


	//----- nvinfo : EIATTR_CUDA_API_VERSION
	.align		4
        /*0000*/ 	.byte	0x04, 0x37
        /*0002*/ 	.short	(.L_183 - .L_182)
.L_182:
        /*0004*/ 	.word	0x00000082


	//----- nvinfo : EIATTR_KPARAM_INFO
	.align		4
.L_183:
        /*0008*/ 	.byte	0x04, 0x17
        /*000a*/ 	.short	(.L_185 - .L_184)
.L_184:
        /*000c*/ 	.word	0x00000000
        /*0010*/ 	.short	0x0003
        /*0012*/ 	.short	0x0018
        /*0014*/ 	.byte	0x00, 0xf5, 0x21, 0x00


	//----- nvinfo : EIATTR_KPARAM_INFO
	.align		4
.L_185:
        /*0018*/ 	.byte	0x04, 0x17
        /*001a*/ 	.short	(.L_187 - .L_186)
.L_186:
        /*001c*/ 	.word	0x00000000
        /*0020*/ 	.short	0x0002
        /*0022*/ 	.short	0x0010
        /*0024*/ 	.byte	0x00, 0xf5, 0x21, 0x00


	//----- nvinfo : EIATTR_KPARAM_INFO
	.align		4
.L_187:
        /*0028*/ 	.byte	0x04, 0x17
        /*002a*/ 	.short	(.L_189 - .L_188)
.L_188:
        /*002c*/ 	.word	0x00000000
        /*0030*/ 	.short	0x0001
        /*0032*/ 	.short	0x0008
        /*0034*/ 	.byte	0x00, 0xf5, 0x21, 0x00


	//----- nvinfo : EIATTR_KPARAM_INFO
	.align		4
.L_189:
        /*0038*/ 	.byte	0x04, 0x17
        /*003a*/ 	.short	(.L_191 - .L_190)
.L_190:
        /*003c*/ 	.word	0x00000000
        /*0040*/ 	.short	0x0000
        /*0042*/ 	.short	0x0000
        /*0044*/ 	.byte	0x00, 0xf0, 0x11, 0x00


	//----- nvinfo : EIATTR_SPARSE_MMA_MASK
	.align		4
.L_191:
        /*0048*/ 	.byte	0x03, 0x50
        /*004a*/ 	.short	0x0000


	//----- nvinfo : EIATTR_MAXREG_COUNT
	.align		4
        /*004c*/ 	.byte	0x03, 0x1b
        /*004e*/ 	.short	0x00ff


	//----- nvinfo : EIATTR_MERCURY_ISA_VERSION
	.align		4
        /*0050*/ 	.byte	0x03, 0x5f
        /*0052*/ 	.short	0x0101


	//----- nvinfo : EIATTR_VRC_CTA_INIT_COUNT
	.align		4
        /*0054*/ 	.byte	0x02, 0x4a
	.zero		1
	.zero		1


	//----- nvinfo : EIATTR_EXIT_INSTR_OFFSETS
	.align		4
        /*0058*/ 	.byte	0x04, 0x1c
        /*005a*/ 	.short	(.L_193 - .L_192)


	//   ....[0]....
.L_192:
        /*005c*/ 	.word	0x00000060


	//   ....[1]....
        /*0060*/ 	.word	0x00000130


	//----- nvinfo : EIATTR_CBANK_PARAM_SIZE
	.align		4
.L_193:
        /*0064*/ 	.byte	0x03, 0x19
        /*0066*/ 	.short	0x0020


	//----- nvinfo : EIATTR_PARAM_CBANK
	.align		4
        /*0068*/ 	.byte	0x04, 0x0a
        /*006a*/ 	.short	(.L_195 - .L_194)
	.align		4
.L_194:
        /*006c*/ 	.word	index@(.nv.constant0._Z6tanh_giPKfS0_Pf)
        /*0070*/ 	.short	0x0380
        /*0072*/ 	.short	0x0020


	//----- nvinfo : EIATTR_SW_WAR
	.align		4
.L_195:
        /*0074*/ 	.byte	0x04, 0x36
        /*0076*/ 	.short	(.L_197 - .L_196)
.L_196:
        /*0078*/ 	.word	0x00000008
.L_197:


//--------------------- .nv.info._Z6tanh_fiPKfPf  --------------------------
	.section	.nv.info._Z6tanh_fiPKfPf,"",@"SHT_CUDA_INFO"
	.sectionflags	@""
	.align	4


	//----- nvinfo : EIATTR_CUDA_API_VERSION
	.align		4
        /*0000*/ 	.byte	0x04, 0x37
        /*0002*/ 	.short	(.L_199 - .L_198)
.L_198:
        /*0004*/ 	.word	0x00000082


	//----- nvinfo : EIATTR_KPARAM_INFO
	.align		4
.L_199:
        /*0008*/ 	.byte	0x04, 0x17
        /*000a*/ 	.short	(.L_201 - .L_200)
.L_200:
        /*000c*/ 	.word	0x00000000
        /*0010*/ 	.short	0x0002
        /*0012*/ 	.short	0x0010
        /*0014*/ 	.byte	0x00, 0xf5, 0x21, 0x00


	//----- nvinfo : EIATTR_KPARAM_INFO
	.align		4
.L_201:
        /*0018*/ 	.byte	0x04, 0x17
        /*001a*/ 	.short	(.L_203 - .L_202)
.L_202:
        /*001c*/ 	.word	0x00000000
        /*0020*/ 	.short	0x0001
        /*0022*/ 	.short	0x0008
        /*0024*/ 	.byte	0x00, 0xf5, 0x21, 0x00


	//----- nvinfo : EIATTR_KPARAM_INFO
	.align		4
.L_203:
        /*0028*/ 	.byte	0x04, 0x17
        /*002a*/ 	.short	(.L_205 - .L_204)
.L_204:
        /*002c*/ 	.word	0x00000000
        /*0030*/ 	.short	0x0000
        /*0032*/ 	.short	0x0000
        /*0034*/ 	.byte	0x00, 0xf0, 0x11, 0x00


	//----- nvinfo : EIATTR_SPARSE_MMA_MASK
	.align		4
.L_205:
        /*0038*/ 	.byte	0x03, 0x50
        /*003a*/ 	.short	0x0000


	//----- nvinfo : EIATTR_MAXREG_COUNT
	.align		4
        /*003c*/ 	.byte	0x03, 0x1b
        /*003e*/ 	.short	0x00ff


	//----- nvinfo : EIATTR_MERCURY_ISA_VERSION
	.align		4
        /*0040*/ 	.byte	0x03, 0x5f
        /*0042*/ 	.short	0x0101


	//----- nvinfo : EIATTR_VRC_CTA_INIT_COUNT
	.align		4
        /*0044*/ 	.byte	0x02, 0x4a
	.zero		1
	.zero		1


	//----- nvinfo : EIATTR_EXIT_INSTR_OFFSETS
	.align		4
        /*0048*/ 	.byte	0x04, 0x1c
        /*004a*/ 	.short	(.L_207 - .L_206)


	//   ....[0]....
.L_206:
        /*004c*/ 	.word	0x00000060


	//   ....[1]....
        /*0050*/ 	.word	0x000001f0


	//----- nvinfo : EIATTR_CBANK_PARAM_SIZE
	.align		4
.L_207:
        /*0054*/ 	.byte	0x03, 0x19
        /*0056*/ 	.short	0x0018


	//----- nvinfo : EIATTR_PARAM_CBANK
	.align		4
        /*0058*/ 	.byte	0x04, 0x0a
        /*005a*/ 	.short	(.L_209 - .L_208)
	.align		4
.L_208:
        /*005c*/ 	.word	index@(.nv.constant0._Z6tanh_fiPKfPf)
        /*0060*/ 	.short	0x0380
        /*0062*/ 	.short	0x0018


	//----- nvinfo : EIATTR_SW_WAR
	.align		4
.L_209:
        /*0064*/ 	.byte	0x04, 0x36
        /*0066*/ 	.short	(.L_211 - .L_210)
.L_210:
        /*0068*/ 	.word	0x00000008
.L_211:


//--------------------- .nv.info._Z6relu_giPKfS0_Pf --------------------------
	.section	.nv.info._Z6relu_giPKfS0_Pf,"",@"SHT_CUDA_INFO"
	.sectionflags	@""
	.align	4


	//----- nvinfo : EIATTR_CUDA_API_VERSION
	.align		4
        /*0000*/ 	.byte	0x04, 0x37
        /*0002*/ 	.short	(.L_213 - .L_212)
.L_212:
        /*0004*/ 	.word	0x00000082


	//----- nvinfo : EIATTR_KPARAM_INFO
	.align		4
.L_213:
        /*0008*/ 	.byte	0x04, 0x17
        /*000a*/ 	.short	(.L_215 - .L_214)
.L_214:
        /*000c*/ 	.word	0x00000000
        /*0010*/ 	.short	0x0003
        /*0012*/ 	.short	0x0018
        /*0014*/ 	.byte	0x00, 0xf5, 0x21, 0x00


	//----- nvinfo : EIATTR_KPARAM_INFO
	.align		4
.L_215:
        /*0018*/ 	.byte	0x04, 0x17
        /*001a*/ 	.short	(.L_217 - .L_216)
.L_216:
        /*001c*/ 	.word	0x00000000
        /*0020*/ 	.short	0x0002
        /*0022*/ 	.short	0x0010
        /*0024*/ 	.byte	0x00, 0xf5, 0x21, 0x00


	//----- nvinfo : EIATTR_KPARAM_INFO
	.align		4
.L_217:
        /*0028*/ 	.byte	0x04, 0x17
        /*002a*/ 	.short	(.L_219 - .L_218)
.L_218:
        /*002c*/ 	.word	0x00000000
        /*0030*/ 	.short	0x0001
        /*0032*/ 	.short	0x0008
        /*0034*/ 	.byte	0x00, 0xf5, 0x21, 0x00


	//----- nvinfo : EIATTR_KPARAM_INFO
	.align		4
.L_219:
        /*0038*/ 	.byte	0x04, 0x17
        /*003a*/ 	.short	(.L_221 - .L_220)
.L_220:
        /*003c*/ 	.word	0x00000000
        /*0040*/ 	.short	0x0000
        /*0042*/ 	.short	0x0000
        /*0044*/ 	.byte	0x00, 0xf0, 0x11, 0x00


	//----- nvinfo : EIATTR_SPARSE_MMA_MASK
	.align		4
.L_221:
        /*0048*/ 	.byte	0x03, 0x50
        /*004a*/ 	.short	0x0000


	//----- nvinfo : EIATTR_MAXREG_COUNT
	.align		4
        /*004c*/ 	.byte	0x03, 0x1b
        /*004e*/ 	.short	0x00ff


	//----- nvinfo : EIATTR_MERCURY_ISA_VERSION
	.align		4
        /*0050*/ 	.byte	0x03, 0x5f
        /*0052*/ 	.short	0x0101


	//----- nvinfo : EIATTR_VRC_CTA_INIT_COUNT
	.align		4
        /*0054*/ 	.byte	0x02, 0x4a
	.zero		1
	.zero		1


	//----- nvinfo : EIATTR_EXIT_INSTR_OFFSETS
	.align		4
        /*0058*/ 	.byte	0x04, 0x1c
        /*005a*/ 	.short	(.L_223 - .L_222)


	//   ....[0]....
.L_222:
        /*005c*/ 	.word	0x00000060


	//   ....[1]....
        /*0060*/ 	.word	0x00000160


	//----- nvinfo : EIATTR_CRS_STACK_SIZE
	.align		4
.L_223:
        /*0064*/ 	.byte	0x04, 0x1e
        /*0066*/ 	.short	(.L_225 - .L_224)
.L_224:
        /*0068*/ 	.word	0x00000000


	//----- nvinfo : EIATTR_CBANK_PARAM_SIZE
	.align		4
.L_225:
        /*006c*/ 	.byte	0x03, 0x19
        /*006e*/ 	.short	0x0020


	//----- nvinfo : EIATTR_PARAM_CBANK
	.align		4
        /*0070*/ 	.byte	0x04, 0x0a
        /*0072*/ 	.short	(.L_227 - .L_226)
	.align		4
.L_226:
        /*0074*/ 	.word	index@(.nv.constant0._Z6relu_giPKfS0_Pf)
        /*0078*/ 	.short	0x0380
        /*007a*/ 	.short	0x0020


	//----- nvinfo : EIATTR_SW_WAR
	.align		4
.L_227:
        /*007c*/ 	.byte	0x04, 0x36
        /*007e*/ 	.short	(.L_229 - .L_228)
.L_228:
        /*0080*/ 	.word	0x00000008
.L_229:


//--------------------- .nv.info._Z4reluiPKfPf    --------------------------
	.section	.nv.info._Z4reluiPKfPf,"",@"SHT_CUDA_INFO"
	.sectionflags	@""
	.align	4


	//----- nvinfo : EIATTR_CUDA_API_VERSION
	.align		4
        /*0000*/ 	.byte	0x04, 0x37
        /*0002*/ 	.short	(.L_231 - .L_230)
.L_230:
        /*0004*/ 	.word	0x00000082


	//----- nvinfo : EIATTR_KPARAM_INFO
	.align		4
.L_231:
        /*0008*/ 	.byte	0x04, 0x17
        /*000a*/ 	.short	(.L_233 - .L_232)
.L_232:
        /*000c*/ 	.word	0x00000000
        /*0010*/ 	.short	0x0002
        /*0012*/ 	.short	0x0010
        /*0014*/ 	.byte	0x00, 0xf5, 0x21, 0x00


	//----- nvinfo : EIATTR_KPARAM_INFO
	.align		4
.L_233:
        /*0018*/ 	.byte	0x04, 0x17
        /*001a*/ 	.short	(.L_235 - .L_234)
.L_234:
        /*001c*/ 	.word	0x00000000
        /*0020*/ 	.short	0x0001
        /*0022*/ 	.short	0x0008
        /*0024*/ 	.byte	0x00, 0xf5, 0x21, 0x00


	//----- nvinfo : EIATTR_KPARAM_INFO
	.align		4
.L_235:
        /*0028*/ 	.byte	0x04, 0x17
        /*002a*/ 	.short	(.L_237 - .L_236)
.L_236:
        /*002c*/ 	.word	0x00000000
        /*0030*/ 	.short	0x0000
        /*0032*/ 	.short	0x0000
        /*0034*/ 	.byte	0x00, 0xf0, 0x11, 0x00


	//----- nvinfo : EIATTR_SPARSE_MMA_MASK
	.align		4
.L_237:
        /*0038*/ 	.byte	0x03, 0x50
        /*003a*/ 	.short	0x0000


	//----- nvinfo : EIATTR_MAXREG_COUNT
	.align		4
        /*003c*/ 	.byte	0x03, 0x1b
        /*003e*/ 	.short	0x00ff


	//----- nvinfo : EIATTR_MERCURY_ISA_VERSION
	.align		4
        /*0040*/ 	.byte	0x03, 0x5f
        /*0042*/ 	.short	0x0101


	//----- nvinfo : EIATTR_VRC_CTA_INIT_COUNT
	.align		4
        /*0044*/ 	.byte	0x02, 0x4a
	.zero		1
	.zero		1


	//----- nvinfo : EIATTR_EXIT_INSTR_OFFSETS
	.align		4
        /*0048*/ 	.byte	0x04, 0x1c
        /*004a*/ 	.short	(.L_239 - .L_238)


	//   ....[0]....
.L_238:
        /*004c*/ 	.word	0x00000060


	//   ....[1]....
        /*0050*/ 	.word	0x000000f0


	//----- nvinfo : EIATTR_CBANK_PARAM_SIZE
	.align		4
.L_239:
        /*0054*/ 	.byte	0x03, 0x19
        /*0056*/ 	.short	0x0018


	//----- nvinfo : EIATTR_PARAM_CBANK
	.align		4
        /*0058*/ 	.byte	0x04, 0x0a
        /*005a*/ 	.short	(.L_241 - .L_240)
	.align		4
.L_240:
        /*005c*/ 	.word	index@(.nv.constant0._Z4reluiPKfPf)
        /*0060*/ 	.short	0x0380
        /*0062*/ 	.short	0x0018


	//----- nvinfo : EIATTR_SW_WAR
	.align		4
.L_241:
        /*0064*/ 	.byte	0x04, 0x36
        /*0066*/ 	.short	(.L_243 - .L_242)
.L_242:
        /*0068*/ 	.word	0x00000008
.L_243:


//--------------------- .nv.info._Z4fillPfif      --------------------------
	.section	.nv.info._Z4fillPfif,"",@"SHT_CUDA_INFO"
	.sectionflags	@""
	.align	4


	//----- nvinfo : EIATTR_CUDA_API_VERSION
	.align		4
        /*0000*/ 	.byte	0x04, 0x37
        /*0002*/ 	.short	(.L_245 - .L_244)
.L_244:
        /*0004*/ 	.word	0x00000082


	//----- nvinfo : EIATTR_KPARAM_INFO
	.align		4
.L_245:
        /*0008*/ 	.byte	0x04, 0x17
        /*000a*/ 	.short	(.L_247 - .L_246)
.L_246:
        /*000c*/ 	.word	0x00000000
        /*0010*/ 	.short	0x0002
        /*0012*/ 	.short	0x000c
        /*0014*/ 	.byte	0x00, 0xf0, 0x11, 0x00


	//----- nvinfo : EIATTR_KPARAM_INFO
	.align		4
.L_247:
        /*0018*/ 	.byte	0x04, 0x17
        /*001a*/ 	.short	(.L_249 - .L_248)
.L_248:
        /*001c*/ 	.word	0x00000000
        /*0020*/ 	.short	0x0001
        /*0022*/ 	.short	0x0008
        /*0024*/ 	.byte	0x00, 0xf0, 0x11, 0x00


	//----- nvinfo : EIATTR_KPARAM_INFO
	.align		4
.L_249:
        /*0028*/ 	.byte	0x04, 0x17
        /*002a*/ 	.short	(.L_251 - .L_250)
.L_250:
        /*002c*/ 	.word	0x00000000
        /*0030*/ 	.short	0x0000
        /*0032*/ 	.short	0x0000
        /*0034*/ 	.byte	0x00, 0xf5, 0x21, 0x00


	//----- nvinfo : EIATTR_SPARSE_MMA_MASK
	.align		4
.L_251:
        /*0038*/ 	.byte	0x03, 0x50
        /*003a*/ 	.short	0x0000


	//----- nvinfo : EIATTR_MAXREG_COUNT
	.align		4
        /*003c*/ 	.byte	0x03, 0x1b
        /*003e*/ 	.short	0x00ff


	//----- nvinfo : EIATTR_MERCURY_ISA_VERSION
	.align		4
        /*0040*/ 	.byte	0x03, 0x5f
        /*0042*/ 	.short	0x0101


	//----- nvinfo : EIATTR_VRC_CTA_INIT_COUNT
	.align		4
        /*0044*/ 	.byte	0x02, 0x4a
	.zero		1
	.zero		1


	//----- nvinfo : EIATTR_EXIT_INSTR_OFFSETS
	.align		4
        /*0048*/ 	.byte	0x04, 0x1c
        /*004a*/ 	.short	(.L_253 - .L_252)


	//   ....[0]....
.L_252:
        /*004c*/ 	.word	0x00000060


	//   ....[1]....
        /*0050*/ 	.word	0x000000c0


	//----- nvinfo : EIATTR_CBANK_PARAM_SIZE
	.align		4
.L_253:
        /*0054*/ 	.byte	0x03, 0x19
        /*0056*/ 	.short	0x0010


	//----- nvinfo : EIATTR_PARAM_CBANK
	.align		4
        /*0058*/ 	.byte	0x04, 0x0a
        /*005a*/ 	.short	(.L_255 - .L_254)
	.align		4
.L_254:
        /*005c*/ 	.word	index@(.nv.constant0._Z4fillPfif)
        /*0060*/ 	.short	0x0380
        /*0062*/ 	.short	0x0010


	//----- nvinfo : EIATTR_SW_WAR
	.align		4
.L_255:
        /*0064*/ 	.byte	0x04, 0x36
        /*0066*/ 	.short	(.L_257 - .L_256)
.L_256:
        /*0068*/ 	.word	0x00000008
.L_257:


//--------------------- .nv.callgraph             --------------------------
	.section	.nv.callgraph,"",@"SHT_CUDA_CALLGRAPH"
	.align	4
	.sectionentsize	8
	.align		4
        /*0000*/ 	.word	0x00000000
	.align		4
        /*0004*/ 	.word	0xffffffff
	.align		4
        /*0008*/ 	.word	0x00000000
	.align		4
        /*000c*/ 	.word	0xfffffffe
	.align		4
        /*0010*/ 	.word	0x00000000
	.align		4
        /*0014*/ 	.word	0xfffffffd
	.align		4
        /*0018*/ 	.word	0x00000000
	.align		4
        /*001c*/ 	.word	0xfffffffc


//--------------------- .text._Z3sgdPfPKfif       --------------------------
	.section	.text._Z3sgdPfPKfif,"ax",@progbits
	.align	128
        .global         _Z3sgdPfPKfif
        .type           _Z3sgdPfPKfif,@function
        .size           _Z3sgdPfPKfif,(.L_x_39 - _Z3sgdPfPKfif)
        .other          _Z3sgdPfPKfif,@"STO_CUDA_ENTRY STV_DEFAULT"
_Z3sgdPfPKfif:
.text._Z3sgdPfPKfif:
[----:B------:R-:W-:Y:S01]  /*0000*/  LDC R1, c[0x0][0x37c] ;  /* 0x0000df00ff017b82 */ /* 0x000fe20000000800 */
[----:B------:R-:W0:Y:S01]  /*0010*/  S2R R7, SR_CTAID.X ;  /* 0x0000000000077919 */ /* 0x000e220000002500 */
[----:B------:R-:W1:Y:S01]  /*0020*/  LDCU UR4, c[0x0][0x390] ;  /* 0x00007200ff0477ac */ /* 0x000e620008000800 */
[----:B------:R-:W0:Y:S02]  /*0030*/  S2R R0, SR_TID.X ;  /* 0x0000000000007919 */ /* 0x000e240000002100 */
[----:B0-----:R-:W-:-:S04]  /*0040*/  LEA R7, R7, R0, 0x8 ;  /* 0x0000000007077211 */ /* 0x001fc800078e40ff */
[----:B-1----:R-:W-:-:S13]  /*0050*/  ISETP.GE.AND P0, PT, R7, UR4, PT ;  /* 0x0000000407007c0c */ /* 0x002fda000bf06270 */
[----:B------:R-:W-:Y:S05]  /*0060*/  @P0 EXIT ;  /* 0x000000000000094d */ /* 0x000fea0003800000 */
[----:B------:R-:W0:Y:S01]  /*0070*/  LDC.64 R2, c[0x0][0x388] ;  /* 0x0000e200ff027b82 */ /* 0x000e220000000a00 */
[----:B------:R-:W1:Y:S01]  /*0080*/  LDCU.64 UR4, c[0x0][0x358] ;  /* 0x00006b00ff0477ac */ /* 0x000e620008000a00 */
[----:B------:R-:W2:Y:S06]  /*0090*/  LDCU UR6, c[0x0][0x394] ;  /* 0x00007280ff0677ac */ /* 0x000eac0008000800 */
[----:B------:R-:W3:Y:S01]  /*00a0*/  LDC.64 R4, c[0x0][0x380] ;  /* 0x0000e000ff047b82 */ /* 0x000ee20000000a00 */
[----:B0-----:R-:W-:-:S06]  /*00b0*/  IMAD.WIDE R2, R7, 0x4, R2 ;  /* 0x0000000407027825 */ /* 0x001fcc00078e0202 */
[----:B-1----:R-:W2:Y:S01]  /*00c0*/  LDG.E R2, desc[UR4][R2.64] ;  /* 0x0000000402027981 */ /* 0x002ea2000c1e1900 */
[----:B---3--:R-:W-:-:S05]  /*00d0*/  IMAD.WIDE R4, R7, 0x4, R4 ;  /* 0x0000000407047825 */ /* 0x008fca00078e0204 */
[----:B------:R-:W3:Y:S01]  /*00e0*/  LDG.E R7, desc[UR4][R4.64] ;  /* 0x0000000404077981 */ /* 0x000ee2000c1e1900 */
[----:B--2---:R-:W-:-:S04]  /*00f0*/  FMUL R0, R2, UR6 ;  /* 0x0000000602007c20 */ /* 0x004fc80008400000 */
[----:B---3--:R-:W-:-:S05]  /*0100*/  FFMA R7, R0, -0.015625, R7 ;  /* 0xbc80000000077823 */ /* 0x008fca0000000007 */
[----:B------:R-:W-:Y:S01]  /*0110*/  STG.E desc[UR4][R4.64], R7 ;  /* 0x0000000704007986 */ /* 0x000fe2000c101904 */
[----:B------:R-:W-:Y:S05]  /*0120*/  EXIT ;  /* 0x000000000000794d */ /* 0x000fea0003800000 */
.L_x_0:
[----:B------:R-:W-:-:S00]  /*0130*/  BRA `(.L_x_0) ;  /* 0xfffffffc00fc7947 */ /* 0x000fc0000383ffff */
[----:B------:R-:W-:-:S00]  /*0140*/  NOP ;  /* 0x0000000000007918 */ /* 0x000fc00000000000 */
        /* <DEDUP_REMOVED lines=11> */
.L_x_39:


//--------------------- .text._Z2dXPKfS0_iiiPf    --------------------------
	.section	.text._Z2dXPKfS0_iiiPf,"ax",@progbits
	.align	128
        .global         _Z2dXPKfS0_iiiPf
        .type           _Z2dXPKfS0_iiiPf,@function
        .size           _Z2dXPKfS0_iiiPf,(.L_x_40 - _Z2dXPKfS0_iiiPf)
        .other          _Z2dXPKfS0_iiiPf,@"STO_CUDA_ENTRY STV_DEFAULT"
_Z2dXPKfS0_iiiPf:
.text._Z2dXPKfS0_iiiPf:
[----:B------:R-:W-:Y:S01]  /*0000*/  LDC R1, c[0x0][0x37c] ;  /* 0x0000df00ff017b82 */ /* 0x000fe20000000800 */
[----:B------:R-:W0:Y:S07]  /*0010*/  S2R R3, SR_TID.X ;  /* 0x0000000000037919 */ /* 0x000e2e0000002100 */
[----:B------:R-:W1:Y:S01]  /*0020*/  LDC R7, c[0x0][0x364] ;  /* 0x0000d900ff077b82 */ /* 0x000e620000000800 */
[----:B------:R-:W2:Y:S01]  /*0030*/  LDCU.64 UR10, c[0x0][0x390] ;  /* 0x00007200ff0a77ac */ /* 0x000ea20008000a00 */
[----:B------:R-:W1:Y:S06]  /*0040*/  S2R R2, SR_TID.Y ;  /* 0x0000000000027919 */ /* 0x000e6c0000002200 */
[----:B------:R-:W0:Y:S08]  /*0050*/  S2UR UR5, SR_CTAID.X ;  /* 0x00000000000579c3 */ /* 0x000e300000002500 */
[----:B------:R-:W0:Y:S08]  /*0060*/  LDC R0, c[0x0][0x360] ;  /* 0x0000d800ff007b82 */ /* 0x000e300000000800 */
[----:B------:R-:W1:Y:S01]  /*0070*/  S2UR UR4, SR_CTAID.Y ;  /* 0x00000000000479c3 */ /* 0x000e620000002600 */
[----:B0-----:R-:W-:-:S05]  /*0080*/  IMAD R0, R0, UR5, R3 ;  /* 0x0000000500007c24 */ /* 0x001fca000f8e0203 */
[----:B--2---:R-:W-:Y:S01]  /*0090*/  ISETP.GE.AND P0, PT, R0, UR11, PT ;  /* 0x0000000b00007c0c */ /* 0x004fe2000bf06270 */
[----:B-1----:R-:W-:-:S05]  /*00a0*/  IMAD R7, R7, UR4, R2 ;  /* 0x0000000407077c24 */ /* 0x002fca000f8e0202 */
[----:B------:R-:W-:-:S13]  /*00b0*/  ISETP.GE.OR P0, PT, R7, UR10, P0 ;  /* 0x0000000a07007c0c */ /* 0x000fda0008706670 */
[----:B------:R-:W-:Y:S05]  /*00c0*/  @P0 EXIT ;  /* 0x000000000000094d */ /* 0x000fea0003800000 */
[----:B------:R-:W0:Y:S01]  /*00d0*/  LDCU UR7, c[0x0][0x398] ;  /* 0x00007300ff0777ac */ /* 0x000e220008000800 */
[----:B------:R-:W-:Y:S01]  /*00e0*/  HFMA2 R14, -RZ, RZ, 0, 0 ;  /* 0x00000000ff0e7431 */ /* 0x000fe200000001ff */
[----:B------:R-:W1:Y:S01]  /*00f0*/  LDCU.64 UR12, c[0x0][0x358] ;  /* 0x00006b00ff0c77ac */ /* 0x000e620008000a00 */
[----:B0-----:R-:W-:-:S09]  /*0100*/  UISETP.GE.AND UP0, UPT, UR7, 0x1, UPT ;  /* 0x000000010700788c */ /* 0x001fd2000bf06270 */
[----:B-1----:R-:W-:Y:S05]  /*0110*/  BRA.U !UP0, `(.L_x_1) ;  /* 0x00000009089c7547 */ /* 0x002fea000b800000 */
[----:B------:R-:W-:Y:S02]  /*0120*/  UISETP.GE.U32.AND UP1, UPT, UR7, 0x10, UPT ;  /* 0x000000100700788c */ /* 0x000fe4000bf26070 */
[----:B------:R-:W-:Y:S01]  /*0130*/  IMAD R8, R7, UR7, RZ ;  /* 0x0000000707087c24 */ /* 0x000fe2000f8e02ff */
[----:B------:R-:W-:Y:S02]  /*0140*/  ULOP3.LUT UR10, UR7, 0xf, URZ, 0xc0, !UPT ;  /* 0x0000000f070a7892 */ /* 0x000fe4000f8ec0ff */
[----:B------:R-:W-:Y:S01]  /*0150*/  IMAD R9, R0, UR7, RZ ;  /* 0x0000000700097c24 */ /* 0x000fe2000f8e02ff */
[----:B------:R-:W-:Y:S01]  /*0160*/  MOV R14, RZ ;  /* 0x000000ff000e7202 */ /* 0x000fe20000000f00 */
[----:B------:R-:W-:Y:S01]  /*0170*/  UMOV UR4, URZ ;  /* 0x000000ff00047c82 */ /* 0x000fe20008000000 */
[----:B------:R-:W-:Y:S01]  /*0180*/  UISETP.NE.AND UP0, UPT, UR10, URZ, UPT ;  /* 0x000000ff0a00728c */ /* 0x000fe2000bf05270 */
[----:B------:R-:W-:Y:S10]  /*0190*/  BRA.U !UP1, `(.L_x_2) ;  /* 0x0000000509107547 */ /* 0x000ff4000b800000 */
[----:B------:R-:W0:Y:S01]  /*01a0*/  LDC.64 R2, c[0x0][0x380] ;  /* 0x0000e000ff027b82 */ /* 0x000e220000000a00 */
[----:B------:R-:W1:Y:S01]  /*01b0*/  LDCU.64 UR8, c[0x0][0x388] ;  /* 0x00007100ff0877ac */ /* 0x000e620008000a00 */
[----:B------:R-:W-:Y:S02]  /*01c0*/  MOV R14, RZ ;  /* 0x000000ff000e7202 */ /* 0x000fe40000000f00 */
[----:B------:R-:W-:Y:S01]  /*01d0*/  MOV R6, R9 ;  /* 0x0000000900067202 */ /* 0x000fe20000000f00 */
[----:B------:R-:W-:Y:S02]  /*01e0*/  ULOP3.LUT UR4, UR7, 0x7ffffff0, URZ, 0xc0, !UPT ;  /* 0x7ffffff007047892 */ /* 0x000fe4000f8ec0ff */
[----:B-1----:R-:W-:Y:S02]  /*01f0*/  UIADD3 UR5, UP1, UPT, UR8, 0x20, URZ ;  /* 0x0000002008057890 */ /* 0x002fe4000ff3e0ff */
[----:B------:R-:W-:Y:S02]  /*0200*/  UIADD3 UR8, UPT, UPT, -UR4, URZ, URZ ;  /* 0x000000ff04087290 */ /* 0x000fe4000fffe1ff */
[----:B------:R-:W-:Y:S01]  /*0210*/  UIADD3.X UR6, UPT, UPT, URZ, UR9, URZ, UP1, !UPT ;  /* 0x00000009ff067290 */ /* 0x000fe20008ffe4ff */
[----:B0-----:R-:W-:-:S03]  /*0220*/  IMAD.WIDE.U32 R2, R8, 0x4, R2 ;  /* 0x0000000408027825 */ /* 0x001fc600078e0002 */
[----:B------:R-:W-:-:S04]  /*0230*/  IADD3 R4, P0, PT, R2, 0x20, RZ ;  /* 0x0000002002047810 */ /* 0x000fc80007f1e0ff */
[----:B------:R-:W-:-:S09]  /*0240*/  IADD3.X R5, PT, PT, RZ, R3, RZ, P0, !PT ;  /* 0x00000003ff057210 */ /* 0x000fd200007fe4ff */
.L_x_3:
[----:B------:R-:W-:Y:S01]  /*0250*/  MOV R2, UR5 ;  /* 0x0000000500027c02 */ /* 0x000fe20008000f00 */
[----:B------:R-:W2:Y:S01]  /*0260*/  LDG.E R15, desc[UR12][R4.64+-0x20] ;  /* 0xffffe00c040f7981 */ /* 0x000ea2000c1e1900 */
[----:B------:R-:W-:-:S03]  /*0270*/  MOV R3, UR6 ;  /* 0x0000000600037c02 */ /* 0x000fc60008000f00 */
[----:B------:R-:W3:Y:S01]  /*0280*/  LDG.E R17, desc[UR12][R4.64+-0x1c] ;  /* 0xffffe40c04117981 */ /* 0x000ee2000c1e1900 */
[----:B------:R-:W-:-:S03]  /*0290*/  IMAD.WIDE R2, R6, 0x4, R2 ;  /* 0x0000000406027825 */ /* 0x000fc600078e0202 */
[----:B------:R-:W4:Y:S04]  /*02a0*/  LDG.E R19, desc[UR12][R4.64+-0x18] ;  /* 0xffffe80c04137981 */ /* 0x000f28000c1e1900 */
[----:B------:R-:W2:Y:S04]  /*02b0*/  LDG.E R16, desc[UR12][R2.64+-0x20] ;  /* 0xffffe00c02107981 */ /* 0x000ea8000c1e1900 */
[----:B------:R-:W3:Y:S04]  /*02c0*/  LDG.E R24, desc[UR12][R2.64+-0x1c] ;  /* 0xffffe40c02187981 */ /* 0x000ee8000c1e1900 */
[----:B------:R-:W4:Y:S04]  /*02d0*/  LDG.E R18, desc[UR12][R2.64+-0x18] ;  /* 0xffffe80c02127981 */ /* 0x000f28000c1e1900 */
[----:B------:R-:W5:Y:S04]  /*02e0*/  LDG.E R20, desc[UR12][R4.64+-0x14] ;  /* 0xffffec0c04147981 */ /* 0x000f68000c1e1900 */
        /* <DEDUP_REMOVED lines=8> */
[----:B------:R-:W5:Y:S01]  /*0370*/  LDG.E R26, desc[UR12][R4.64+0x1c] ;  /* 0x00001c0c041a7981 */ /* 0x000f62000c1e1900 */
[----:B--2---:R-:W-:-:S03]  /*0380*/  FFMA R16, R15, R16, R14 ;  /* 0x000000100f107223 */ /* 0x004fc6000000000e */
[----:B------:R-:W2:Y:S01]  /*0390*/  LDG.E R15, desc[UR12][R4.64+-0x4] ;  /* 0xfffffc0c040f7981 */ /* 0x000ea2000c1e1900 */
[----:B---3--:R-:W-:-:S03]  /*03a0*/  FFMA R24, R17, R24, R16 ;  /* 0x0000001811187223 */ /* 0x008fc60000000010 */
[----:B------:R-:W2:Y:S01]  /*03b0*/  LDG.E R14, desc[UR12][R2.64+-0x4] ;  /* 0xfffffc0c020e7981 */ /* 0x000ea2000c1e1900 */
[----:B----4-:R-:W-:-:S03]  /*03c0*/  FFMA R25, R19, R18, R24 ;  /* 0x0000001213197223 */ /* 0x010fc60000000018 */
[----:B------:R-:W3:Y:S04]  /*03d0*/  LDG.E R16, desc[UR12][R4.64] ;  /* 0x0000000c04107981 */ /* 0x000ee8000c1e1900 */
[----:B------:R-:W3:Y:S01]  /*03e0*/  LDG.E R17, desc[UR12][R2.64] ;  /* 0x0000000c02117981 */ /* 0x000ee2000c1e1900 */
[----:B-----5:R-:W-:-:S03]  /*03f0*/  FFMA R25, R20, R21, R25 ;  /* 0x0000001514197223 */ /* 0x020fc60000000019 */
[----:B------:R-:W4:Y:S04]  /*0400*/  LDG.E R18, desc[UR12][R4.64+0x4] ;  /* 0x0000040c04127981 */ /* 0x000f28000c1e1900 */
[----:B------:R-:W4:Y:S01]  /*0410*/  LDG.E R19, desc[UR12][R2.64+0x4] ;  /* 0x0000040c02137981 */ /* 0x000f22000c1e1900 */
[----:B------:R-:W-:-:S03]  /*0420*/  FFMA R25, R22, R23, R25 ;  /* 0x0000001716197223 */ /* 0x000fc60000000019 */
[----:B------:R-:W5:Y:S04]  /*0430*/  LDG.E R20, desc[UR12][R4.64+0x8] ;  /* 0x0000080c04147981 */ /* 0x000f68000c1e1900 */
[----:B------:R-:W5:Y:S01]  /*0440*/  LDG.E R21, desc[UR12][R2.64+0x8] ;  /* 0x0000080c02157981 */ /* 0x000f62000c1e1900 */
[----:B------:R-:W-:-:S03]  /*0450*/  FFMA R25, R10, R11, R25 ;  /* 0x0000000b0a197223 */ /* 0x000fc60000000019 */
[----:B------:R-:W5:Y:S04]  /*0460*/  LDG.E R22, desc[UR12][R4.64+0xc] ;  /* 0x00000c0c04167981 */ /* 0x000f68000c1e1900 */
[----:B------:R-:W5:Y:S04]  /*0470*/  LDG.E R23, desc[UR12][R2.64+0xc] ;  /* 0x00000c0c02177981 */ /* 0x000f68000c1e1900 */
[----:B------:R-:W5:Y:S01]  /*0480*/  LDG.E R10, desc[UR12][R4.64+0x10] ;  /* 0x0000100c040a7981 */ /* 0x000f62000c1e1900 */
[----:B------:R-:W-:-:S03]  /*0490*/  FFMA R28, R12, R13, R25 ;  /* 0x0000000d0c1c7223 */ /* 0x000fc60000000019 */
[----:B------:R-:W5:Y:S04]  /*04a0*/  LDG.E R11, desc[UR12][R2.64+0x10] ;  /* 0x0000100c020b7981 */ /* 0x000f68000c1e1900 */
[----:B------:R-:W5:Y:S04]  /*04b0*/  LDG.E R24, desc[UR12][R4.64+0x14] ;  /* 0x0000140c04187981 */ /* 0x000f68000c1e1900 */
[----:B------:R-:W5:Y:S04]  /*04c0*/  LDG.E R25, desc[UR12][R2.64+0x14] ;  /* 0x0000140c02197981 */ /* 0x000f68000c1e1900 */
[----:B------:R0:W5:Y:S04]  /*04d0*/  LDG.E R13, desc[UR12][R4.64+0x18] ;  /* 0x0000180c040d7981 */ /* 0x000168000c1e1900 */
[----:B------:R-:W5:Y:S01]  /*04e0*/  LDG.E R12, desc[UR12][R2.64+0x18] ;  /* 0x0000180c020c7981 */ /* 0x000f62000c1e1900 */
[----:B------:R-:W-:-:S04]  /*04f0*/  UIADD3 UR8, UPT, UPT, UR8, 0x10, URZ ;  /* 0x0000001008087890 */ /* 0x000fc8000fffe0ff */
[----:B------:R-:W-:Y:S01]  /*0500*/  UISETP.NE.AND UP1, UPT, UR8, URZ, UPT ;  /* 0x000000ff0800728c */ /* 0x000fe2000bf25270 */
[----:B0-----:R-:W-:Y:S02]  /*0510*/  IADD3 R4, P0, PT, R4, 0x40, RZ ;  /* 0x0000004004047810 */ /* 0x001fe40007f1e0ff */
[----:B------:R-:W-:Y:S02]  /*0520*/  IADD3 R6, PT, PT, R6, 0x10, RZ ;  /* 0x0000001006067810 */ /* 0x000fe40007ffe0ff */
[----:B------:R-:W-:Y:S01]  /*0530*/  IADD3.X R5, PT, PT, RZ, R5, RZ, P0, !PT ;  /* 0x00000005ff057210 */ /* 0x000fe200007fe4ff */
[----:B--2---:R-:W-:-:S04]  /*0540*/  FFMA R15, R15, R14, R28 ;  /* 0x0000000e0f0f7223 */ /* 0x004fc8000000001c */
[----:B---3--:R-:W-:-:S04]  /*0550*/  FFMA R15, R16, R17, R15 ;  /* 0x00000011100f7223 */ /* 0x008fc8000000000f */
[----:B----4-:R-:W-:-:S04]  /*0560*/  FFMA R15, R18, R19, R15 ;  /* 0x00000013120f7223 */ /* 0x010fc8000000000f */
[----:B-----5:R-:W-:-:S04]  /*0570*/  FFMA R15, R20, R21, R15 ;  /* 0x00000015140f7223 */ /* 0x020fc8000000000f */
[----:B------:R-:W-:-:S04]  /*0580*/  FFMA R15, R22, R23, R15 ;  /* 0x00000017160f7223 */ /* 0x000fc8000000000f */
[----:B------:R-:W-:-:S04]  /*0590*/  FFMA R11, R10, R11, R15 ;  /* 0x0000000b0a0b7223 */ /* 0x000fc8000000000f */
[----:B------:R-:W-:-:S04]  /*05a0*/  FFMA R24, R24, R25, R11 ;  /* 0x0000001918187223 */ /* 0x000fc8000000000b */
[----:B------:R-:W-:-:S04]  /*05b0*/  FFMA R13, R13, R12, R24 ;  /* 0x0000000c0d0d7223 */ /* 0x000fc80000000018 */
[----:B------:R-:W-:Y:S01]  /*05c0*/  FFMA R14, R26, R27, R13 ;  /* 0x0000001b1a0e7223 */ /* 0x000fe2000000000d */
[----:B------:R-:W-:Y:S06]  /*05d0*/  BRA.U UP1, `(.L_x_3) ;  /* 0xfffffffd011c7547 */ /* 0x000fec000b83ffff */
.L_x_2:
[----:B------:R-:W-:Y:S05]  /*05e0*/  BRA.U !UP0, `(.L_x_1) ;  /* 0x0000000508687547 */ /* 0x000fea000b800000 */
[----:B------:R-:W-:Y:S02]  /*05f0*/  UISETP.GE.U32.AND UP0, UPT, UR10, 0x8, UPT ;  /* 0x000000080a00788c */ /* 0x000fe4000bf06070 */
[----:B------:R-:W-:-:S04]  /*0600*/  ULOP3.LUT UR6, UR7, 0x7, URZ, 0xc0, !UPT ;  /* 0x0000000707067892 */ /* 0x000fc8000f8ec0ff */
[----:B------:R-:W-:-:S03]  /*0610*/  UISETP.NE.AND UP1, UPT, UR6, URZ, UPT ;  /* 0x000000ff0600728c */ /* 0x000fc6000bf25270 */
[----:B------:R-:W-:Y:S08]  /*0620*/  BRA.U !UP0, `(.L_x_4) ;  /* 0x0000000108907547 */ /* 0x000ff0000b800000 */
[----:B------:R-:W0:Y:S01]  /*0630*/  LDC.64 R10, c[0x0][0x380] ;  /* 0x0000e000ff0a7b82 */ /* 0x000e220000000a00 */
[----:B------:R-:W1:Y:S01]  /*0640*/  LDCU.64 UR8, c[0x0][0x380] ;  /* 0x00007000ff0877ac */ /* 0x000e620008000a00 */
[C---:B------:R-:W-:Y:S02]  /*0650*/  IADD3 R3, PT, PT, R8.reuse, UR4, RZ ;  /* 0x0000000408037c10 */ /* 0x040fe4000fffe0ff */
[----:B------:R-:W-:Y:S02]  /*0660*/  IADD3 R6, P0, PT, R8, UR4, RZ ;  /* 0x0000000408067c10 */ /* 0x000fe4000ff1e0ff */
[----:B------:R-:W-:Y:S02]  /*0670*/  IADD3 R13, PT, PT, R9, UR4, RZ ;  /* 0x00000004090d7c10 */ /* 0x000fe4000fffe0ff */
[----:B------:R-:W2:Y:S01]  /*0680*/  LDC.64 R4, c[0x0][0x388] ;  /* 0x0000e200ff047b82 */ /* 0x000ea20000000a00 */
[----:B0-----:R-:W-:Y:S01]  /*0690*/  IMAD.WIDE.U32 R10, R3, 0x4, R10 ;  /* 0x00000004030a7825 */ /* 0x001fe200078e000a */
[----:B------:R-:W-:-:S02]  /*06a0*/  IADD3.X R3, PT, PT, RZ, RZ, RZ, P0, !PT ;  /* 0x000000ffff037210 */ /* 0x000fc400007fe4ff */
[C---:B-1----:R-:W-:Y:S02]  /*06b0*/  LEA R2, P0, R6.reuse, UR8, 0x2 ;  /* 0x0000000806027c11 */ /* 0x042fe4000f8010ff */
[----:B------:R-:W3:Y:S02]  /*06c0*/  LDG.E R15, desc[UR12][R10.64] ;  /* 0x0000000c0a0f7981 */ /* 0x000ee4000c1e1900 */
[----:B------:R-:W-:Y:S01]  /*06d0*/  LEA.HI.X R3, R6, UR9, R3, 0x2, P0 ;  /* 0x0000000906037c11 */ /* 0x000fe200080f1403 */
[----:B--2---:R-:W-:-:S04]  /*06e0*/  IMAD.WIDE R4, R13, 0x4, R4 ;  /* 0x000000040d047825 */ /* 0x004fc800078e0204 */
[----:B------:R-:W2:Y:S04]  /*06f0*/  LDG.E R18, desc[UR12][R2.64+0x4] ;  /* 0x0000040c02127981 */ /* 0x000ea8000c1e1900 */
[----:B------:R-:W3:Y:S04]  /*0700*/  LDG.E R16, desc[UR12][R4.64] ;  /* 0x0000000c04107981 */ /* 0x000ee8000c1e1900 */
[----:B------:R-:W2:Y:S04]  /*0710*/  LDG.E R17, desc[UR12][R4.64+0x4] ;  /* 0x0000040c04117981 */ /* 0x000ea8000c1e1900 */
[----:B------:R-:W4:Y:S04]  /*0720*/  LDG.E R19, desc[UR12][R4.64+0x8] ;  /* 0x0000080c04137981 */ /* 0x000f28000c1e1900 */
        /* <DEDUP_REMOVED lines=11> */
[----:B------:R-:W-:Y:S01]  /*07e0*/  UIADD3 UR4, UPT, UPT, UR4, 0x8, URZ ;  /* 0x0000000804047890 */ /* 0x000fe2000fffe0ff */
[----:B---3--:R-:W-:-:S04]  /*07f0*/  FFMA R15, R15, R16, R14 ;  /* 0x000000100f0f7223 */ /* 0x008fc8000000000e */
[----:B--2---:R-:W-:-:S04]  /*0800*/  FFMA R15, R18, R17, R15 ;  /* 0x00000011120f7223 */ /* 0x004fc8000000000f */
[----:B----4-:R-:W-:-:S04]  /*0810*/  FFMA R15, R20, R19, R15 ;  /* 0x00000013140f7223 */ /* 0x010fc8000000000f */
[----:B-----5:R-:W-:-:S04]  /*0820*/  FFMA R15, R22, R21, R15 ;  /* 0x00000015160f7223 */ /* 0x020fc8000000000f */
[----:B------:R-:W-:-:S04]  /*0830*/  FFMA R15, R24, R23, R15 ;  /* 0x00000017180f7223 */ /* 0x000fc8000000000f */
[----:B------:R-:W-:-:S04]  /*0840*/  FFMA R13, R12, R13, R15 ;  /* 0x0000000d0c0d7223 */ /* 0x000fc8000000000f */
[----:B------:R-:W-:-:S04]  /*0850*/  FFMA R11, R6, R11, R13 ;  /* 0x0000000b060b7223 */ /* 0x000fc8000000000d */
[----:B------:R-:W-:-:S07]  /*0860*/  FFMA R14, R10, R25, R11 ;  /* 0x000000190a0e7223 */ /* 0x000fce000000000b */
.L_x_4:
        /* <DEDUP_REMOVED lines=13> */
[----:B-1----:R-:W-:-:S03]  /*0940*/  LEA R2, P0, R6, UR6, 0x2 ;  /* 0x0000000606027c11 */ /* 0x002fc6000f8010ff */
[----:B------:R-:W3:Y:S01]  /*0950*/  LDG.E R11, desc[UR12][R10.64] ;  /* 0x0000000c0a0b7981 */ /* 0x000ee2000c1e1900 */
        /* <DEDUP_REMOVED lines=8> */
[----:B------:R-:W5:Y:S01]  /*09e0*/  LDG.E R18, desc[UR12][R4.64+0xc] ;  /* 0x00000c0c04127981 */ /* 0x000f62000c1e1900 */
[----:B------:R-:W-:Y:S01]  /*09f0*/  UIADD3 UR4, UPT, UPT, UR4, 0x4, URZ ;  /* 0x0000000404047890 */ /* 0x000fe2000fffe0ff */
[----:B---3--:R-:W-:-:S04]  /*0a00*/  FFMA R6, R11, R6, R14 ;  /* 0x000000060b067223 */ /* 0x008fc8000000000e */
[----:B--2---:R-:W-:-:S04]  /*0a10*/  FFMA R6, R13, R12, R6 ;  /* 0x0000000c0d067223 */ /* 0x004fc80000000006 */
[----:B----4-:R-:W-:-:S04]  /*0a20*/  FFMA R6, R15, R16, R6 ;  /* 0x000000100f067223 */ /* 0x010fc80000000006 */
[----:B-----5:R-:W-:-:S07]  /*0a30*/  FFMA R14, R17, R18, R6 ;  /* 0x00000012110e7223 */ /* 0x020fce0000000006 */
.L_x_5:
[----:B------:R-:W-:Y:S05]  /*0a40*/  BRA.U !UP1, `(.L_x_1) ;  /* 0x0000000109507547 */ /* 0x000fea000b800000 */
[----:B------:R-:W0:Y:S01]  /*0a50*/  LDC.64 R4, c[0x0][0x380] ;  /* 0x0000e000ff047b82 */ /* 0x000e220000000a00 */
[----:B------:R-:W-:Y:S01]  /*0a60*/  IADD3 R11, PT, PT, R8, UR4, RZ ;  /* 0x00000004080b7c10 */ /* 0x000fe2000fffe0ff */
[----:B------:R-:W-:-:S06]  /*0a70*/  UIADD3 UR5, UPT, UPT, -UR5, URZ, URZ ;  /* 0x000000ff05057290 */ /* 0x000fcc000fffe1ff */
[----:B------:R-:W1:Y:S01]  /*0a80*/  LDC.64 R2, c[0x0][0x388] ;  /* 0x0000e200ff027b82 */ /* 0x000e620000000a00 */
[----:B0-----:R-:W-:Y:S01]  /*0a90*/  IMAD.WIDE.U32 R4, R11, 0x4, R4 ;  /* 0x000000040b047825 */ /* 0x001fe200078e0004 */
[----:B------:R-:W-:Y:S02]  /*0aa0*/  IADD3 R11, PT, PT, R9, UR4, RZ ;  /* 0x00000004090b7c10 */ /* 0x000fe4000fffe0ff */
[----:B------:R-:W-:Y:S02]  /*0ab0*/  MOV R6, R4 ;  /* 0x0000000400067202 */ /* 0x000fe40000000f00 */
[----:B------:R-:W-:-:S07]  /*0ac0*/  MOV R13, R5 ;  /* 0x00000005000d7202 */ /* 0x000fce0000000f00 */
.L_x_6:
[----:B-1----:R-:W-:Y:S01]  /*0ad0*/  IMAD.WIDE R4, R11, 0x4, R2 ;  /* 0x000000040b047825 */ /* 0x002fe200078e0202 */
[----:B------:R-:W-:Y:S02]  /*0ae0*/  MOV R9, R13 ;  /* 0x0000000d00097202 */ /* 0x000fe40000000f00 */
[----:B------:R-:W-:-:S03]  /*0af0*/  MOV R8, R6 ;  /* 0x0000000600087202 */ /* 0x000fc60000000f00 */
[----:B------:R-:W2:Y:S04]  /*0b00*/  LDG.E R4, desc[UR12][R4.64] ;  /* 0x0000000c04047981 */ /* 0x000ea8000c1e1900 */
[----:B------:R-:W2:Y:S01]  /*0b10*/  LDG.E R9, desc[UR12][R8.64] ;  /* 0x0000000c08097981 */ /* 0x000ea2000c1e1900 */
[----:B------:R-:W-:Y:S01]  /*0b20*/  UIADD3 UR5, UPT, UPT, UR5, 0x1, URZ ;  /* 0x0000000105057890 */ /* 0x000fe2000fffe0ff */
[----:B------:R-:W-:Y:S02]  /*0b30*/  IADD3 R6, P0, PT, R6, 0x4, RZ ;  /* 0x0000000406067810 */ /* 0x000fe40007f1e0ff */
[----:B------:R-:W-:Y:S01]  /*0b40*/  IADD3 R11, PT, PT, R11, 0x1, RZ ;  /* 0x000000010b0b7810 */ /* 0x000fe20007ffe0ff */
[----:B------:R-:W-:Y:S01]  /*0b50*/  UISETP.NE.AND UP0, UPT, UR5, URZ, UPT ;  /* 0x000000ff0500728c */ /* 0x000fe2000bf05270 */
[----:B------:R-:W-:Y:S01]  /*0b60*/  IADD3.X R13, PT, PT, RZ, R13, RZ, P0, !PT ;  /* 0x0000000dff0d7210 */ /* 0x000fe200007fe4ff */
[----:B--2---:R-:W-:-:S07]  /*0b70*/  FFMA R14, R9, R4, R14 ;  /* 0x00000004090e7223 */ /* 0x004fce000000000e */
[----:B------:R-:W-:Y:S05]  /*0b80*/  BRA.U UP0, `(.L_x_6) ;  /* 0xfffffffd00d07547 */ /* 0x000fea000b83ffff */
.L_x_1:
[----:B------:R-:W0:Y:S01]  /*0b90*/  LDC.64 R2, c[0x0][0x3a0] ;  /* 0x0000e800ff027b82 */ /* 0x000e220000000a00 */
[----:B------:R-:W-:-:S04]  /*0ba0*/  IMAD R7, R7, UR11, R0 ;  /* 0x0000000b07077c24 */ /* 0x000fc8000f8e0200 */
[----:B0-----:R-:W-:-:S05]  /*0bb0*/  IMAD.WIDE R2, R7, 0x4, R2 ;  /* 0x0000000407027825 */ /* 0x001fca00078e0202 */
[----:B------:R-:W-:Y:S01]  /*0bc0*/  STG.E desc[UR12][R2.64], R14 ;  /* 0x0000000e02007986 */ /* 0x000fe2000c10190c */
[----:B------:R-:W-:Y:S05]  /*0bd0*/  EXIT ;  /* 0x000000000000794d */ /* 0x000fea0003800000 */
.L_x_7:
        /* <DEDUP_REMOVED lines=10> */
.L_x_40:


//--------------------- .text._Z5dW_dbPKfS0_iiiPfS1_ --------------------------
	.section	.text._Z5dW_dbPKfS0_iiiPfS1_,"ax",@progbits
	.align	128
        .global         _Z5dW_dbPKfS0_iiiPfS1_
        .type           _Z5dW_dbPKfS0_iiiPfS1_,@function
        .size           _Z5dW_dbPKfS0_iiiPfS1_,(.L_x_41 - _Z5dW_dbPKfS0_iiiPfS1_)
        .other          _Z5dW_dbPKfS0_iiiPfS1_,@"STO_CUDA_ENTRY STV_DEFAULT"
_Z5dW_dbPKfS0_iiiPfS1_:
.text._Z5dW_dbPKfS0_iiiPfS1_:
[----:B------:R-:W-:Y:S01]  /*0000*/  LDC R1, c[0x0][0x37c] ;  /* 0x0000df00ff017b82 */ /* 0x000fe20000000800 */
[----:B------:R-:W0:Y:S07]  /*0010*/  S2R R6, SR_TID.X ;  /* 0x0000000000067919 */ /* 0x000e2e0000002100 */
[----:B------:R-:W1:Y:S01]  /*0020*/  LDC R5, c[0x0][0x364] ;  /* 0x0000d900ff057b82 */ /* 0x000e620000000800 */
[----:B------:R-:W1:Y:S07]  /*0030*/  S2R R4, SR_TID.Y ;  /* 0x0000000000047919 */ /* 0x000e6e0000002200 */
[----:B------:R-:W0:Y:S08]  /*0040*/  S2UR UR5, SR_CTAID.X ;  /* 0x00000000000579c3 */ /* 0x000e300000002500 */
[----:B------:R-:W0:Y:S08]  /*0050*/  LDC R3, c[0x0][0x360] ;  /* 0x0000d800ff037b82 */ /* 0x000e300000000800 */
[----:B------:R-:W1:Y:S08]  /*0060*/  S2UR UR4, SR_CTAID.Y ;  /* 0x00000000000479c3 */ /* 0x000e700000002600 */
[----:B------:R-:W2:Y:S08]  /*0070*/  LDC R0, c[0x0][0x398] ;  /* 0x0000e600ff007b82 */ /* 0x000eb00000000800 */
[----:B------:R-:W3:Y:S01]  /*0080*/  LDC R2, c[0x0][0x394] ;  /* 0x0000e500ff027b82 */ /* 0x000ee20000000800 */
[----:B0-----:R-:W-:-:S02]  /*0090*/  IMAD R3, R3, UR5, R6 ;  /* 0x0000000503037c24 */ /* 0x001fc4000f8e0206 */
[----:B-1----:R-:W-:-:S03]  /*00a0*/  IMAD R5, R5, UR4, R4 ;  /* 0x0000000405057c24 */ /* 0x002fc6000f8e0204 */
[----:B--2---:R-:W-:-:S04]  /*00b0*/  ISETP.GE.AND P0, PT, R3, R0, PT ;  /* 0x000000000300720c */ /* 0x004fc80003f06270 */
[----:B---3--:R-:W-:-:S13]  /*00c0*/  ISETP.GE.OR P0, PT, R5, R2, P0 ;  /* 0x000000020500720c */ /* 0x008fda0000706670 */
[----:B------:R-:W-:Y:S05]  /*00d0*/  @P0 EXIT ;  /* 0x000000000000094d */ /* 0x000fea0003800000 */
[----:B------:R-:W0:Y:S01]  /*00e0*/  LDC R4, c[0x0][0x390] ;  /* 0x0000e400ff047b82 */ /* 0x000e220000000800 */
[----:B------:R-:W1:Y:S01]  /*00f0*/  LDCU.64 UR4, c[0x0][0x358] ;  /* 0x00006b00ff0477ac */ /* 0x000e620008000a00 */
[----:B------:R-:W-:Y:S01]  /*0100*/  HFMA2 R20, -RZ, RZ, 0, 0 ;  /* 0x00000000ff147431 */ /* 0x000fe200000001ff */
[----:B------:R-:W-:Y:S02]  /*0110*/  MOV R7, RZ ;  /* 0x000000ff00077202 */ /* 0x000fe40000000f00 */
[----:B0-----:R-:W-:-:S13]  /*0120*/  ISETP.GE.AND P0, PT, R4, 0x1, PT ;  /* 0x000000010400780c */ /* 0x001fda0003f06270 */
[----:B-1----:R-:W-:Y:S05]  /*0130*/  @!P0 BRA `(.L_x_8) ;  /* 0x0000000800208947 */ /* 0x002fea0003800000 */
[C---:B------:R-:W-:Y:S02]  /*0140*/  ISETP.GE.U32.AND P0, PT, R4.reuse, 0x8, PT ;  /* 0x000000080400780c */ /* 0x040fe40003f06070 */
[----:B------:R-:W-:Y:S02]  /*0150*/  LOP3.LUT R8, R4, 0x7, RZ, 0xc0, !PT ;  /* 0x0000000704087812 */ /* 0x000fe400078ec0ff */
[----:B------:R-:W-:Y:S02]  /*0160*/  MOV R7, RZ ;  /* 0x000000ff00077202 */ /* 0x000fe40000000f00 */
[----:B------:R-:W-:Y:S02]  /*0170*/  ISETP.NE.AND P2, PT, R8, RZ, PT ;  /* 0x000000ff0800720c */ /* 0x000fe40003f45270 */
[----:B------:R-:W-:Y:S02]  /*0180*/  MOV R9, RZ ;  /* 0x000000ff00097202 */ /* 0x000fe40000000f00 */
[----:B------:R-:W-:-:S03]  /*0190*/  MOV R20, RZ ;  /* 0x000000ff00147202 */ /* 0x000fc60000000f00 */
[----:B------:R-:W-:Y:S06]  /*01a0*/  @!P0 BRA `(.L_x_9) ;  /* 0x0000000000f48947 */ /* 0x000fec0003800000 */
[----:B------:R-:W-:Y:S01]  /*01b0*/  LOP3.LUT R9, R4, 0x7ffffff8, RZ, 0xc0, !PT ;  /* 0x7ffffff804097812 */ /* 0x000fe200078ec0ff */
[----:B------:R-:W-:Y:S01]  /*01c0*/  HFMA2 R7, -RZ, RZ, 0, 0 ;  /* 0x00000000ff077431 */ /* 0x000fe200000001ff */
[----:B------:R-:W-:Y:S02]  /*01d0*/  MOV R13, R5 ;  /* 0x00000005000d7202 */ /* 0x000fe40000000f00 */
[----:B------:R-:W-:Y:S02]  /*01e0*/  MOV R11, R3 ;  /* 0x00000003000b7202 */ /* 0x000fe40000000f00 */
[----:B------:R-:W-:-:S07]  /*01f0*/  IADD3 R12, PT, PT, -R9, RZ, RZ ;  /* 0x000000ff090c7210 */ /* 0x000fce0007ffe1ff */
.L_x_10:
[----:B------:R-:W0:Y:S08]  /*0200*/  LDC.64 R24, c[0x0][0x380] ;  /* 0x0000e000ff187b82 */ /* 0x000e300000000a00 */
[----:B------:R-:W1:Y:S01]  /*0210*/  LDC.64 R18, c[0x0][0x388] ;  /* 0x0000e200ff127b82 */ /* 0x000e620000000a00 */
[----:B0-----:R-:W-:-:S05]  /*0220*/  IMAD.WIDE R24, R13, 0x4, R24 ;  /* 0x000000040d187825 */ /* 0x001fca00078e0218 */
[----:B------:R-:W2:Y:S01]  /*0230*/  LDG.E R6, desc[UR4][R24.64] ;  /* 0x0000000418067981 */ /* 0x000ea2000c1e1900 */
[----:B-1----:R-:W-:-:S04]  /*0240*/  IMAD.WIDE R18, R11, 0x4, R18 ;  /* 0x000000040b127825 */ /* 0x002fc800078e0212 */
[----:B------:R-:W-:Y:S01]  /*0250*/  IMAD.WIDE R16, R2, 0x4, R24 ;  /* 0x0000000402107825 */ /* 0x000fe200078e0218 */
[----:B------:R-:W2:Y:S03]  /*0260*/  LDG.E R10, desc[UR4][R18.64] ;  /* 0x00000004120a7981 */ /* 0x000ea6000c1e1900 */
[----:B------:R-:W-:Y:S01]  /*0270*/  IMAD.WIDE R14, R0, 0x4, R18 ;  /* 0x00000004000e7825 */ /* 0x000fe200078e0212 */
[----:B------:R-:W3:Y:S04]  /*0280*/  LDG.E R21, desc[UR4][R16.64] ;  /* 0x0000000410157981 */ /* 0x000ee8000c1e1900 */
[----:B------:R0:W3:Y:S01]  /*0290*/  LDG.E R26, desc[UR4][R14.64] ;  /* 0x000000040e1a7981 */ /* 0x0000e2000c1e1900 */
[----:B------:R-:W-:-:S04]  /*02a0*/  IMAD.WIDE R28, R2, 0x4, R16 ;  /* 0x00000004021c7825 */ /* 0x000fc800078e0210 */
[----:B0-----:R-:W-:-:S04]  /*02b0*/  IMAD.WIDE R14, R0, 0x4, R14 ;  /* 0x00000004000e7825 */ /* 0x001fc800078e020e */
[----:B------:R-:W-:Y:S01]  /*02c0*/  IMAD.WIDE R22, R2, 0x4, R28 ;  /* 0x0000000402167825 */ /* 0x000fe200078e021c */
[----:B------:R-:W4:Y:S03]  /*02d0*/  LDG.E R25, desc[UR4][R14.64] ;  /* 0x000000040e197981 */ /* 0x000f26000c1e1900 */
[----:B------:R-:W-:Y:S01]  /*02e0*/  IMAD.WIDE R16, R0, 0x4, R14 ;  /* 0x0000000400107825 */ /* 0x000fe200078e020e */
[----:B------:R-:W5:Y:S03]  /*02f0*/  LDG.E R27, desc[UR4][R22.64] ;  /* 0x00000004161b7981 */ /* 0x000f66000c1e1900 */
[----:B------:R-:W-:Y:S01]  /*0300*/  IMAD.WIDE R18, R2, 0x4, R22 ;  /* 0x0000000402127825 */ /* 0x000fe200078e0216 */
[----:B------:R-:W4:Y:S04]  /*0310*/  LDG.E R29, desc[UR4][R28.64] ;  /* 0x000000041c1d7981 */ /* 0x000f28000c1e1900 */
[----:B------:R-:W5:Y:S04]  /*0320*/  LDG.E R24, desc[UR4][R18.64] ;  /* 0x0000000412187981 */ /* 0x000f68000c1e1900 */
[----:B------:R0:W5:Y:S02]  /*0330*/  LDG.E R22, desc[UR4][R16.64] ;  /* 0x0000000410167981 */ /* 0x000164000c1e1900 */
[----:B0-----:R-:W-:-:S04]  /*0340*/  IMAD.WIDE R16, R0, 0x4, R16 ;  /* 0x0000000400107825 */ /* 0x001fc800078e0210 */
[----:B------:R-:W-:-:S05]  /*0350*/  IMAD.WIDE R18, R2, 0x4, R18 ;  /* 0x0000000402127825 */ /* 0x000fca00078e0212 */
[----:B------:R-:W5:Y:S01]  /*0360*/  LDG.E R23, desc[UR4][R18.64] ;  /* 0x0000000412177981 */ /* 0x000f62000c1e1900 */
[----:B------:R-:W-:-:S04]  /*0370*/  IMAD.WIDE R14, R2, 0x4, R18 ;  /* 0x00000004020e7825 */ /* 0x000fc800078e0212 */
[----:B--2---:R-:W-:Y:S01]  /*0380*/  FFMA R6, R6, R10, R20 ;  /* 0x0000000a06067223 */ /* 0x004fe20000000014 */
[----:B------:R-:W-:Y:S01]  /*0390*/  FADD R10, R10, R7 ;  /* 0x000000070a0a7221 */ /* 0x000fe20000000000 */
[----:B------:R-:W2:Y:S02]  /*03a0*/  LDG.E R20, desc[UR4][R14.64] ;  /* 0x000000040e147981 */ /* 0x000ea4000c1e1900 */
[----:B---3--:R-:W-:Y:S02]  /*03b0*/  FFMA R6, R21, R26, R6 ;  /* 0x0000001a15067223 */ /* 0x008fe40000000006 */
[----:B------:R0:W3:Y:S01]  /*03c0*/  LDG.E R21, desc[UR4][R16.64] ;  /* 0x0000000410157981 */ /* 0x0000e2000c1e1900 */
[----:B------:R-:W-:Y:S01]  /*03d0*/  FADD R26, R10, R26 ;  /* 0x0000001a0a1a7221 */ /* 0x000fe20000000000 */
[----:B0-----:R-:W-:-:S05]  /*03e0*/  IMAD.WIDE R16, R0, 0x4, R16 ;  /* 0x0000000400107825 */ /* 0x001fca00078e0210 */
[----:B------:R-:W2:Y:S01]  /*03f0*/  LDG.E R10, desc[UR4][R16.64] ;  /* 0x00000004100a7981 */ /* 0x000ea2000c1e1900 */
[----:B------:R-:W-:-:S04]  /*0400*/  IMAD.WIDE R18, R0, 0x4, R16 ;  /* 0x0000000400127825 */ /* 0x000fc800078e0210 */
[----:B------:R-:W-:Y:S01]  /*0410*/  IMAD.WIDE R14, R2, 0x4, R14 ;  /* 0x00000004020e7825 */ /* 0x000fe200078e020e */
[----:B------:R0:W2:Y:S05]  /*0420*/  LDG.E R28, desc[UR4][R18.64] ;  /* 0x00000004121c7981 */ /* 0x0000aa000c1e1900 */
[----:B------:R-:W2:Y:S01]  /*0430*/  LDG.E R14, desc[UR4][R14.64] ;  /* 0x000000040e0e7981 */ /* 0x000ea2000c1e1900 */
[----:B0-----:R-:W-:-:S06]  /*0440*/  IMAD.WIDE R18, R0, 0x4, R18 ;  /* 0x0000000400127825 */ /* 0x001fcc00078e0212 */
[----:B------:R-:W2:Y:S01]  /*0450*/  LDG.E R19, desc[UR4][R18.64] ;  /* 0x0000000412137981 */ /* 0x000ea2000c1e1900 */
[----:B----4-:R-:W-:Y:S01]  /*0460*/  FFMA R6, R29, R25, R6 ;  /* 0x000000191d067223 */ /* 0x010fe20000000006 */
[----:B------:R-:W-:Y:S01]  /*0470*/  FADD R25, R26, R25 ;  /* 0x000000191a197221 */ /* 0x000fe20000000000 */
[----:B------:R-:W-:Y:S02]  /*0480*/  IADD3 R12, PT, PT, R12, 0x8, RZ ;  /* 0x000000080c0c7810 */ /* 0x000fe40007ffe0ff */
[----:B-----5:R-:W-:Y:S01]  /*0490*/  FFMA R27, R27, R22, R6 ;  /* 0x000000161b1b7223 */ /* 0x020fe20000000006 */
[----:B------:R-:W-:Y:S01]  /*04a0*/  FADD R22, R25, R22 ;  /* 0x0000001619167221 */ /* 0x000fe20000000000 */
[----:B------:R-:W-:Y:S02]  /*04b0*/  ISETP.NE.AND P1, PT, R12, RZ, PT ;  /* 0x000000ff0c00720c */ /* 0x000fe40003f25270 */
[----:B------:R-:W-:Y:S02]  /*04c0*/  ISETP.NE.AND P0, PT, R5, RZ, PT ;  /* 0x000000ff0500720c */ /* 0x000fe40003f05270 */
[----:B------:R-:W-:-:S02]  /*04d0*/  LEA R13, R2, R13, 0x3 ;  /* 0x0000000d020d7211 */ /* 0x000fc400078e18ff */
[----:B------:R-:W-:Y:S01]  /*04e0*/  LEA R11, R0, R11, 0x3 ;  /* 0x0000000b000b7211 */ /* 0x000fe200078e18ff */
[----:B---3--:R-:W-:Y:S01]  /*04f0*/  FFMA R24, R24, R21, R27 ;  /* 0x0000001518187223 */ /* 0x008fe2000000001b */
[----:B------:R-:W-:-:S03]  /*0500*/  FADD R21, R22, R21 ;  /* 0x0000001516157221 */ /* 0x000fc60000000000 */
[----:B--2---:R-:W-:Y:S01]  /*0510*/  FFMA R23, R23, R10, R24 ;  /* 0x0000000a17177223 */ /* 0x004fe20000000018 */
[----:B------:R-:W-:-:S03]  /*0520*/  FADD R21, R21, R10 ;  /* 0x0000000a15157221 */ /* 0x000fc60000000000 */
[----:B------:R-:W-:Y:S01]  /*0530*/  FFMA R23, R20, R28, R23 ;  /* 0x0000001c14177223 */ /* 0x000fe20000000017 */
[----:B------:R-:W-:-:S03]  /*0540*/  FADD R28, R21, R28 ;  /* 0x0000001c151c7221 */ /* 0x000fc60000000000 */
[----:B------:R-:W-:Y:S01]  /*0550*/  FFMA R20, R14, R19, R23 ;  /* 0x000000130e147223 */ /* 0x000fe20000000017 */
[----:B------:R-:W-:Y:S01]  /*0560*/  @!P0 FADD R7, R28, R19 ;  /* 0x000000131c078221 */ /* 0x000fe20000000000 */
[----:B------:R-:W-:Y:S06]  /*0570*/  @P1 BRA `(.L_x_10) ;  /* 0xfffffffc00201947 */ /* 0x000fec000383ffff */
.L_x_9:
[----:B------:R-:W-:Y:S05]  /*0580*/  @!P2 BRA `(.L_x_8) ;  /* 0x00000004000ca947 */ /* 0x000fea0003800000 */
[----:B------:R-:W-:Y:S02]  /*0590*/  ISETP.GE.U32.AND P0, PT, R8, 0x4, PT ;  /* 0x000000040800780c */ /* 0x000fe40003f06070 */
[----:B------:R-:W-:-:S04]  /*05a0*/  LOP3.LUT R21, R4, 0x3, RZ, 0xc0, !PT ;  /* 0x0000000304157812 */ /* 0x000fc800078ec0ff */
[----:B------:R-:W-:-:S07]  /*05b0*/  ISETP.NE.AND P1, PT, R21, RZ, PT ;  /* 0x000000ff1500720c */ /* 0x000fce0003f25270 */
[----:B------:R-:W-:Y:S06]  /*05c0*/  @!P0 BRA `(.L_x_11) ;  /* 0x0000000000788947 */ /* 0x000fec0003800000 */
[----:B------:R-:W0:Y:S01]  /*05d0*/  LDC.64 R18, c[0x0][0x380] ;  /* 0x0000e000ff127b82 */ /* 0x000e220000000a00 */
[C---:B------:R-:W-:Y:S02]  /*05e0*/  IMAD R11, R9.reuse, R2, R5 ;  /* 0x00000002090b7224 */ /* 0x040fe400078e0205 */
[----:B------:R-:W-:-:S05]  /*05f0*/  IMAD R13, R9, R0, R3 ;  /* 0x00000000090d7224 */ /* 0x000fca00078e0203 */
[----:B------:R-:W1:Y:S01]  /*0600*/  LDC.64 R26, c[0x0][0x388] ;  /* 0x0000e200ff1a7b82 */ /* 0x000e620000000a00 */
[----:B0-----:R-:W-:-:S04]  /*0610*/  IMAD.WIDE R18, R11, 0x4, R18 ;  /* 0x000000040b127825 */ /* 0x001fc800078e0212 */
[----:B-1----:R-:W-:-:S04]  /*0620*/  IMAD.WIDE R26, R13, 0x4, R26 ;  /* 0x000000040d1a7825 */ /* 0x002fc800078e021a */
[----:B------:R-:W-:Y:S01]  /*0630*/  IMAD.WIDE R12, R2, 0x4, R18 ;  /* 0x00000004020c7825 */ /* 0x000fe200078e0212 */
[----:B------:R-:W2:Y:S03]  /*0640*/  LDG.E R6, desc[UR4][R26.64] ;  /* 0x000000041a067981 */ /* 0x000ea6000c1e1900 */
[----:B------:R-:W-:Y:S01]  /*0650*/  IMAD.WIDE R14, R0, 0x4, R26 ;  /* 0x00000004000e7825 */ /* 0x000fe200078e021a */
[----:B------:R-:W2:Y:S03]  /*0660*/  LDG.E R19, desc[UR4][R18.64] ;  /* 0x0000000412137981 */ /* 0x000ea6000c1e1900 */
[----:B------:R-:W-:Y:S02]  /*0670*/  IMAD.WIDE R16, R2, 0x4, R12 ;  /* 0x0000000402107825 */ /* 0x000fe400078e020c */
[----:B------:R-:W3:Y:S02]  /*0680*/  LDG.E R12, desc[UR4][R12.64] ;  /* 0x000000040c0c7981 */ /* 0x000ee4000c1e1900 */
[----:B------:R-:W-:-:S02]  /*0690*/  IMAD.WIDE R10, R0, 0x4, R14 ;  /* 0x00000004000a7825 */ /* 0x000fc400078e020e */
[----:B------:R-:W3:Y:S02]  /*06a0*/  LDG.E R15, desc[UR4][R14.64] ;  /* 0x000000040e0f7981 */ /* 0x000ee4000c1e1900 */
[----:B------:R-:W-:Y:S02]  /*06b0*/  IMAD.WIDE R22, R2, 0x4, R16 ;  /* 0x0000000402167825 */ /* 0x000fe400078e0210 */
[----:B------:R-:W4:Y:S02]  /*06c0*/  LDG.E R29, desc[UR4][R16.64] ;  /* 0x00000004101d7981 */ /* 0x000f24000c1e1900 */
[----:B------:R-:W-:Y:S02]  /*06d0*/  IMAD.WIDE R24, R0, 0x4, R10 ;  /* 0x0000000400187825 */ /* 0x000fe400078e020a */
[----:B------:R-:W4:Y:S04]  /*06e0*/  LDG.E R11, desc[UR4][R10.64] ;  /* 0x000000040a0b7981 */ /* 0x000f28000c1e1900 */
[----:B------:R-:W5:Y:S04]  /*06f0*/  LDG.E R23, desc[UR4][R22.64] ;  /* 0x0000000416177981 */ /* 0x000f68000c1e1900 */
[----:B------:R-:W5:Y:S01]  /*0700*/  LDG.E R25, desc[UR4][R24.64] ;  /* 0x0000000418197981 */ /* 0x000f62000c1e1900 */
[----:B------:R-:W-:-:S02]  /*0710*/  ISETP.NE.AND P0, PT, R5, RZ, PT ;  /* 0x000000ff0500720c */ /* 0x000fc40003f05270 */
[----:B------:R-:W-:Y:S01]  /*0720*/  IADD3 R9, PT, PT, R9, 0x4, RZ ;  /* 0x0000000409097810 */ /* 0x000fe20007ffe0ff */
[----:B--2---:R-:W-:Y:S01]  /*0730*/  FFMA R19, R19, R6, R20 ;  /* 0x0000000613137223 */ /* 0x004fe20000000014 */
[----:B------:R-:W-:-:S03]  /*0740*/  FADD R6, R7, R6 ;  /* 0x0000000607067221 */ /* 0x000fc60000000000 */
[----:B---3--:R-:W-:Y:S01]  /*0750*/  FFMA R12, R12, R15, R19 ;  /* 0x0000000f0c0c7223 */ /* 0x008fe20000000013 */
[----:B------:R-:W-:-:S03]  /*0760*/  FADD R6, R6, R15 ;  /* 0x0000000f06067221 */ /* 0x000fc60000000000 */
[----:B----4-:R-:W-:Y:S01]  /*0770*/  FFMA R12, R29, R11, R12 ;  /* 0x0000000b1d0c7223 */ /* 0x010fe2000000000c */
[----:B------:R-:W-:-:S03]  /*0780*/  FADD R6, R6, R11 ;  /* 0x0000000b06067221 */ /* 0x000fc60000000000 */
[----:B-----5:R-:W-:Y:S01]  /*0790*/  FFMA R20, R23, R25, R12 ;  /* 0x0000001917147223 */ /* 0x020fe2000000000c */
[----:B------:R-:W-:-:S07]  /*07a0*/  @!P0 FADD R7, R6, R25 ;  /* 0x0000001906078221 */ /* 0x000fce0000000000 */
.L_x_11:
[----:B------:R-:W-:Y:S05]  /*07b0*/  @!P1 BRA `(.L_x_8) ;  /* 0x0000000000809947 */ /* 0x000fea0003800000 */
[----:B------:R-:W0:Y:S01]  /*07c0*/  LDC.64 R16, c[0x0][0x388] ;  /* 0x0000e200ff107b82 */ /* 0x000e220000000a00 */
[----:B------:R-:W-:Y:S02]  /*07d0*/  ISETP.NE.AND P0, PT, R21, 0x1, PT ;  /* 0x000000011500780c */ /* 0x000fe40003f05270 */
[----:B------:R-:W-:-:S04]  /*07e0*/  LOP3.LUT R4, R4, 0x1, RZ, 0xc0, !PT ;  /* 0x0000000104047812 */ /* 0x000fc800078ec0ff */
[----:B------:R-:W-:Y:S01]  /*07f0*/  ISETP.NE.U32.AND P1, PT, R4, 0x1, PT ;  /* 0x000000010400780c */ /* 0x000fe20003f25070 */
[----:B------:R-:W1:Y:S06]  /*0800*/  LDC.64 R14, c[0x0][0x380] ;  /* 0x0000e000ff0e7b82 */ /* 0x000e6c0000000a00 */
[C---:B------:R-:W-:Y:S02]  /*0810*/  @P0 IMAD R19, R9.reuse, R0, R3 ;  /* 0x0000000009130224 */ /* 0x040fe400078e0203 */
[----:B------:R-:W2:Y:S01]  /*0820*/  LDC.64 R10, c[0x0][0x388] ;  /* 0x0000e200ff0a7b82 */ /* 0x000ea20000000a00 */
[----:B------:R-:W-:-:S07]  /*0830*/  @P0 IMAD R21, R9, R2, R5 ;  /* 0x0000000209150224 */ /* 0x000fce00078e0205 */
[----:B------:R-:W3:Y:S01]  /*0840*/  LDC.64 R12, c[0x0][0x380] ;  /* 0x0000e000ff0c7b82 */ /* 0x000ee20000000a00 */
[----:B0-----:R-:W-:Y:S01]  /*0850*/  @P0 IMAD.WIDE R16, R19, 0x4, R16 ;  /* 0x0000000413100825 */ /* 0x001fe200078e0210 */
[----:B------:R-:W-:-:S04]  /*0860*/  @P0 IADD3 R9, PT, PT, R9, 0x2, RZ ;  /* 0x0000000209090810 */ /* 0x000fc80007ffe0ff */
[----:B------:R-:W4:Y:S01]  /*0870*/  @P0 LDG.E R4, desc[UR4][R16.64] ;  /* 0x0000000410040981 */ /* 0x000f22000c1e1900 */
[----:B-1----:R-:W-:-:S04]  /*0880*/  @P0 IMAD.WIDE R14, R21, 0x4, R14 ;  /* 0x00000004150e0825 */ /* 0x002fc800078e020e */
[C---:B------:R-:W-:Y:S02]  /*0890*/  @!P1 IMAD R23, R9.reuse, R0, R3 ;  /* 0x0000000009179224 */ /* 0x040fe400078e0203 */
[----:B------:R-:W-:Y:S02]  /*08a0*/  @!P1 IMAD R21, R9, R2, R5 ;  /* 0x0000000209159224 */ /* 0x000fe400078e0205 */
[----:B------:R-:W-:-:S04]  /*08b0*/  @P0 IMAD.WIDE R18, R0, 0x4, R16 ;  /* 0x0000000400120825 */ /* 0x000fc800078e0210 */
[----:B------:R-:W-:Y:S02]  /*08c0*/  @P0 IMAD.WIDE R8, R2, 0x4, R14 ;  /* 0x0000000402080825 */ /* 0x000fe400078e020e */
[----:B------:R-:W5:Y:S02]  /*08d0*/  @P0 LDG.E R15, desc[UR4][R14.64] ;  /* 0x000000040e0f0981 */ /* 0x000f64000c1e1900 */
[----:B--2---:R-:W-:Y:S02]  /*08e0*/  @!P1 IMAD.WIDE R10, R23, 0x4, R10 ;  /* 0x00000004170a9825 */ /* 0x004fe400078e020a */
[----:B------:R-:W2:Y:S02]  /*08f0*/  @P0 LDG.E R19, desc[UR4][R18.64] ;  /* 0x0000000412130981 */ /* 0x000ea4000c1e1900 */
[----:B---3--:R-:W-:Y:S02]  /*0900*/  @!P1 IMAD.WIDE R12, R21, 0x4, R12 ;  /* 0x00000004150c9825 */ /* 0x008fe400078e020c */
[----:B------:R-:W3:Y:S04]  /*0910*/  @P0 LDG.E R9, desc[UR4][R8.64] ;  /* 0x0000000408090981 */ /* 0x000ee8000c1e1900 */
[----:B------:R-:W3:Y:S04]  /*0920*/  @!P1 LDG.E R10, desc[UR4][R10.64] ;  /* 0x000000040a0a9981 */ /* 0x000ee8000c1e1900 */
[----:B------:R-:W3:Y:S01]  /*0930*/  @!P1 LDG.E R13, desc[UR4][R12.64] ;  /* 0x000000040c0d9981 */ /* 0x000ee2000c1e1900 */
[----:B------:R-:W-:-:S02]  /*0940*/  ISETP.NE.OR P2, PT, R5, RZ, !P0 ;  /* 0x000000ff0500720c */ /* 0x000fc40004745670 */
[----:B------:R-:W-:Y:S01]  /*0950*/  ISETP.NE.OR P3, PT, R5, RZ, P1 ;  /* 0x000000ff0500720c */ /* 0x000fe20000f65670 */
[----:B----4-:R-:W-:Y:S01]  /*0960*/  @P0 FADD R2, R7, R4 ;  /* 0x0000000407020221 */ /* 0x010fe20000000000 */
[----:B-----5:R-:W-:-:S09]  /*0970*/  @P0 FFMA R4, R15, R4, R20 ;  /* 0x000000040f040223 */ /* 0x020fd20000000014 */
[----:B--2---:R-:W-:Y:S01]  /*0980*/  @!P2 FADD R7, R2, R19 ;  /* 0x000000130207a221 */ /* 0x004fe20000000000 */
[----:B---3--:R-:W-:-:S03]  /*0990*/  @P0 FFMA R20, R9, R19, R4 ;  /* 0x0000001309140223 */ /* 0x008fc60000000004 */
[----:B------:R-:W-:Y:S01]  /*09a0*/  @!P3 FADD R7, R7, R10 ;  /* 0x0000000a0707b221 */ /* 0x000fe20000000000 */
[----:B------:R-:W-:-:S07]  /*09b0*/  @!P1 FFMA R20, R13, R10, R20 ;  /* 0x0000000a0d149223 */ /* 0x000fce0000000014 */
.L_x_8:
[----:B------:R-:W0:Y:S01]  /*09c0*/  LDC.64 R8, c[0x0][0x3a0] ;  /* 0x0000e800ff087b82 */ /* 0x000e220000000a00 */
[C---:B------:R-:W-:Y:S01]  /*09d0*/  ISETP.NE.AND P0, PT, R5.reuse, RZ, PT ;  /* 0x000000ff0500720c */ /* 0x040fe20003f05270 */
[----:B------:R-:W-:-:S04]  /*09e0*/  IMAD R11, R5, R0, R3 ;  /* 0x00000000050b7224 */ /* 0x000fc800078e0203 */
[----:B0-----:R-:W-:-:S05]  /*09f0*/  IMAD.WIDE R4, R11, 0x4, R8 ;  /* 0x000000040b047825 */ /* 0x001fca00078e0208 */
[----:B------:R0:W-:Y:S03]  /*0a00*/  STG.E desc[UR4][R4.64], R20 ;  /* 0x0000001404007986 */ /* 0x0001e6000c101904 */
[----:B------:R-:W-:Y:S05]  /*0a10*/  @P0 EXIT ;  /* 0x000000000000094d */ /* 0x000fea0003800000 */
[----:B0-----:R-:W0:Y:S02]  /*0a20*/  LDC.64 R4, c[0x0][0x3a8] ;  /* 0x0000ea00ff047b82 */ /* 0x001e240000000a00 */
[----:B0-----:R-:W-:-:S05]  /*0a30*/  IMAD.WIDE R2, R3, 0x4, R4 ;  /* 0x0000000403027825 */ /* 0x001fca00078e0204 */
[----:B------:R-:W-:Y:S01]  /*0a40*/  STG.E desc[UR4][R2.64], R7 ;  /* 0x0000000702007986 */ /* 0x000fe2000c101904 */
[----:B------:R-:W-:Y:S05]  /*0a50*/  EXIT ;  /* 0x000000000000794d */ /* 0x000fea0003800000 */
.L_x_12:
        /* <DEDUP_REMOVED lines=10> */
.L_x_41:


//--------------------- .text._Z7lin_fwdPKfS0_S0_iiiPf --------------------------
	.section	.text._Z7lin_fwdPKfS0_S0_iiiPf,"ax",@progbits
	.align	128
        .global         _Z7lin_fwdPKfS0_S0_iiiPf
        .type           _Z7lin_fwdPKfS0_S0_iiiPf,@function
        .size           _Z7lin_fwdPKfS0_S0_iiiPf,(.L_x_42 - _Z7lin_fwdPKfS0_S0_iiiPf)
        .other          _Z7lin_fwdPKfS0_S0_iiiPf,@"STO_CUDA_ENTRY STV_DEFAULT"
_Z7lin_fwdPKfS0_S0_iiiPf:
.text._Z7lin_fwdPKfS0_S0_iiiPf:
[----:B------:R-:W-:Y:S01]  /*0000*/  LDC R1, c[0x0][0x37c] ;  /* 0x0000df00ff017b82 */ /* 0x000fe20000000800 */
[----:B------:R-:W0:Y:S07]  /*0010*/  S2R R5, SR_TID.X ;  /* 0x0000000000057919 */ /* 0x000e2e0000002100 */
[----:B------:R-:W1:Y:S01]  /*0020*/  LDC R16, c[0x0][0x364] ;  /* 0x0000d900ff107b82 */ /* 0x000e620000000800 */
[----:B------:R-:W2:Y:S01]  /*0030*/  LDCU UR6, c[0x0][0x398] ;  /* 0x00007300ff0677ac */ /* 0x000ea20008000800 */
[----:B------:R-:W1:Y:S06]  /*0040*/  S2R R3, SR_TID.Y ;  /* 0x0000000000037919 */ /* 0x000e6c0000002200 */
[----:B------:R-:W0:Y:S08]  /*0050*/  S2UR UR5, SR_CTAID.X ;  /* 0x00000000000579c3 */ /* 0x000e300000002500 */
[----:B------:R-:W0:Y:S08]  /*0060*/  LDC R0, c[0x0][0x360] ;  /* 0x0000d800ff007b82 */ /* 0x000e300000000800 */
[----:B------:R-:W1:Y:S08]  /*0070*/  S2UR UR4, SR_CTAID.Y ;  /* 0x00000000000479c3 */ /* 0x000e700000002600 */
[----:B------:R-:W3:Y:S01]  /*0080*/  LDC R17, c[0x0][0x3a0] ;  /* 0x0000e800ff117b82 */ /* 0x000ee20000000800 */
[----:B0-----:R-:W-:-:S02]  /*0090*/  IMAD R0, R0, UR5, R5 ;  /* 0x0000000500007c24 */ /* 0x001fc4000f8e0205 */
[----:B-1----:R-:W-:-:S03]  /*00a0*/  IMAD R16, R16, UR4, R3 ;  /* 0x0000000410107c24 */ /* 0x002fc6000f8e0203 */
[----:B---3--:R-:W-:-:S04]  /*00b0*/  ISETP.GE.AND P0, PT, R0, R17, PT ;  /* 0x000000110000720c */ /* 0x008fc80003f06270 */
[----:B--2---:R-:W-:-:S13]  /*00c0*/  ISETP.GE.OR P0, PT, R16, UR6, P0 ;  /* 0x0000000610007c0c */ /* 0x004fda0008706670 */
[----:B------:R-:W-:Y:S05]  /*00d0*/  @P0 EXIT ;  /* 0x000000000000094d */ /* 0x000fea0003800000 */
[----:B------:R-:W0:Y:S01]  /*00e0*/  LDC R19, c[0x0][0x39c] ;  /* 0x0000e700ff137b82 */ /* 0x000e220000000800 */
[----:B------:R-:W1:Y:S01]  /*00f0*/  LDCU.64 UR4, c[0x0][0x358] ;  /* 0x00006b00ff0477ac */ /* 0x000e620008000a00 */
[----:B------:R-:W-:Y:S01]  /*0100*/  HFMA2 R24, -RZ, RZ, 0, 0 ;  /* 0x00000000ff187431 */ /* 0x000fe200000001ff */
[----:B0-----:R-:W-:-:S13]  /*0110*/  ISETP.GE.AND P0, PT, R19, 0x1, PT ;  /* 0x000000011300780c */ /* 0x001fda0003f06270 */
[----:B-1----:R-:W-:Y:S05]  /*0120*/  @!P0 BRA `(.L_x_13) ;  /* 0x0000000400e08947 */ /* 0x002fea0003800000 */
[C---:B------:R-:W-:Y:S01]  /*0130*/  ISETP.GE.U32.AND P1, PT, R19.reuse, 0x8, PT ;  /* 0x000000081300780c */ /* 0x040fe20003f26070 */
[----:B------:R-:W-:Y:S01]  /*0140*/  IMAD R20, R16, R19, RZ ;  /* 0x0000001310147224 */ /* 0x000fe200078e02ff */
[----:B------:R-:W-:Y:S02]  /*0150*/  LOP3.LUT R27, R19, 0x7, RZ, 0xc0, !PT ;  /* 0x00000007131b7812 */ /* 0x000fe400078ec0ff */
[----:B------:R-:W-:Y:S02]  /*0160*/  MOV R24, RZ ;  /* 0x000000ff00187202 */ /* 0x000fe40000000f00 */
[----:B------:R-:W-:Y:S02]  /*0170*/  ISETP.NE.AND P0, PT, R27, RZ, PT ;  /* 0x000000ff1b00720c */ /* 0x000fe40003f05270 */
[----:B------:R-:W-:-:S05]  /*0180*/  MOV R21, RZ ;  /* 0x000000ff00157202 */ /* 0x000fca0000000f00 */
[----:B------:R-:W-:Y:S06]  /*0190*/  @!P1 BRA `(.L_x_14) ;  /* 0x0000000000c49947 */ /* 0x000fec0003800000 */
[----:B------:R-:W0:Y:S01]  /*01a0*/  LDC.64 R2, c[0x0][0x380] ;  /* 0x0000e000ff027b82 */ /* 0x000e220000000a00 */
[----:B------:R-:W-:Y:S02]  /*01b0*/  LOP3.LUT R21, R19, 0x7ffffff8, RZ, 0xc0, !PT ;  /* 0x7ffffff813157812 */ /* 0x000fe400078ec0ff */
[----:B------:R-:W-:Y:S02]  /*01c0*/  MOV R24, RZ ;  /* 0x000000ff00187202 */ /* 0x000fe40000000f00 */
[----:B------:R-:W-:Y:S02]  /*01d0*/  MOV R18, R0 ;  /* 0x0000000000127202 */ /* 0x000fe40000000f00 */
[----:B------:R-:W-:Y:S01]  /*01e0*/  IADD3 R22, PT, PT, -R21, RZ, RZ ;  /* 0x000000ff15167210 */ /* 0x000fe20007ffe1ff */
[----:B0-----:R-:W-:-:S03]  /*01f0*/  IMAD.WIDE.U32 R2, R20, 0x4, R2 ;  /* 0x0000000414027825 */ /* 0x001fc600078e0002 */
[----:B------:R-:W-:-:S04]  /*0200*/  IADD3 R4, P1, PT, R2, 0x10, RZ ;  /* 0x0000001002047810 */ /* 0x000fc80007f3e0ff */
[----:B------:R-:W-:-:S09]  /*0210*/  IADD3.X R5, PT, PT, RZ, R3, RZ, P1, !PT ;  /* 0x00000003ff057210 */ /* 0x000fd20000ffe4ff */
.L_x_15:
[----:B------:R-:W0:Y:S01]  /*0220*/  LDC.64 R14, c[0x0][0x388] ;  /* 0x0000e200ff0e7b82 */ /* 0x000e220000000a00 */
[----:B------:R-:W-:Y:S02]  /*0230*/  MOV R2, R4 ;  /* 0x0000000400027202 */ /* 0x000fe40000000f00 */
[----:B------:R-:W-:-:S05]  /*0240*/  MOV R3, R5 ;  /* 0x0000000500037202 */ /* 0x000fca0000000f00 */
[----:B------:R-:W2:Y:S04]  /*0250*/  LDG.E R25, desc[UR4][R2.64+-0x10] ;  /* 0xfffff00402197981 */ /* 0x000ea8000c1e1900 */
[----:B------:R-:W3:Y:S04]  /*0260*/  LDG.E R23, desc[UR4][R2.64+-0xc] ;  /* 0xfffff40402177981 */ /* 0x000ee8000c1e1900 */
[----:B------:R-:W4:Y:S04]  /*0270*/  LDG.E R29, desc[UR4][R2.64+-0x8] ;  /* 0xfffff804021d7981 */ /* 0x000f28000c1e1900 */
[----:B------:R-:W5:Y:S01]  /*0280*/  LDG.E R28, desc[UR4][R2.64+-0x4] ;  /* 0xfffffc04021c7981 */ /* 0x000f62000c1e1900 */
[----:B0-----:R-:W-:-:S05]  /*0290*/  IMAD.WIDE R14, R18, 0x4, R14 ;  /* 0x00000004120e7825 */ /* 0x001fca00078e020e */
[----:B------:R0:W2:Y:S01]  /*02a0*/  LDG.E R26, desc[UR4][R14.64] ;  /* 0x000000040e1a7981 */ /* 0x0000a2000c1e1900 */
[----:B------:R-:W-:-:S04]  /*02b0*/  IMAD.WIDE R12, R17, 0x4, R14 ;  /* 0x00000004110c7825 */ /* 0x000fc800078e020e */
[C---:B------:R-:W-:Y:S02]  /*02c0*/  IMAD.WIDE R4, R17.reuse, 0x4, R12 ;  /* 0x0000000411047825 */ /* 0x040fe400078e020c */
[----:B------:R-:W3:Y:S02]  /*02d0*/  LDG.E R12, desc[UR4][R12.64] ;  /* 0x000000040c0c7981 */ /* 0x000ee4000c1e1900 */
[C---:B------:R-:W-:Y:S02]  /*02e0*/  IMAD.WIDE R8, R17.reuse, 0x4, R4 ;  /* 0x0000000411087825 */ /* 0x040fe400078e0204 */
[----:B------:R-:W4:Y:S02]  /*02f0*/  LDG.E R4, desc[UR4][R4.64] ;  /* 0x0000000404047981 */ /* 0x000f24000c1e1900 */
[C---:B------:R-:W-:Y:S02]  /*0300*/  IMAD.WIDE R6, R17.reuse, 0x4, R8 ;  /* 0x0000000411067825 */ /* 0x040fe400078e0208 */
[----:B------:R-:W5:Y:S02]  /*0310*/  LDG.E R8, desc[UR4][R8.64] ;  /* 0x0000000408087981 */ /* 0x000f64000c1e1900 */
[----:B------:R-:W-:-:S02]  /*0320*/  IMAD.WIDE R10, R17, 0x4, R6 ;  /* 0x00000004110a7825 */ /* 0x000fc400078e0206 */
[----:B------:R-:W5:Y:S04]  /*0330*/  LDG.E R5, desc[UR4][R2.64] ;  /* 0x0000000402057981 */ /* 0x000f68000c1e1900 */
[----:B------:R-:W5:Y:S01]  /*0340*/  LDG.E R6, desc[UR4][R6.64] ;  /* 0x0000000406067981 */ /* 0x000f62000c1e1900 */
[----:B0-----:R-:W-:-:S03]  /*0350*/  IMAD.WIDE R14, R17, 0x4, R10 ;  /* 0x00000004110e7825 */ /* 0x001fc600078e020a */
[----:B------:R-:W5:Y:S04]  /*0360*/  LDG.E R10, desc[UR4][R10.64] ;  /* 0x000000040a0a7981 */ /* 0x000f68000c1e1900 */
[----:B------:R-:W5:Y:S04]  /*0370*/  LDG.E R13, desc[UR4][R14.64] ;  /* 0x000000040e0d7981 */ /* 0x000f68000c1e1900 */
[----:B------:R-:W5:Y:S04]  /*0380*/  LDG.E R7, desc[UR4][R2.64+0x4] ;  /* 0x0000040402077981 */ /* 0x000f68000c1e1900 */
[----:B------:R-:W5:Y:S01]  /*0390*/  LDG.E R9, desc[UR4][R2.64+0xc] ;  /* 0x00000c0402097981 */ /* 0x000f62000c1e1900 */
[----:B--2---:R-:W-:Y:S01]  /*03a0*/  FFMA R26, R25, R26, R24 ;  /* 0x0000001a191a7223 */ /* 0x004fe20000000018 */
[----:B------:R-:W-:-:S02]  /*03b0*/  IMAD.WIDE R24, R17, 0x4, R14 ;  /* 0x0000000411187825 */ /* 0x000fc400078e020e */
[----:B------:R-:W2:Y:S04]  /*03c0*/  LDG.E R14, desc[UR4][R2.64+0x8] ;  /* 0x00000804020e7981 */ /* 0x000ea8000c1e1900 */
[----:B------:R-:W2:Y:S01]  /*03d0*/  LDG.E R24, desc[UR4][R24.64] ;  /* 0x0000000418187981 */ /* 0x000ea2000c1e1900 */
[----:B---3--:R-:W-:Y:S01]  /*03e0*/  FFMA R12, R23, R12, R26 ;  /* 0x0000000c170c7223 */ /* 0x008fe2000000001a */
[----:B------:R-:W-:-:S03]  /*03f0*/  IADD3 R22, PT, PT, R22, 0x8, RZ ;  /* 0x0000000816167810 */ /* 0x000fc60007ffe0ff */
[----:B----4-:R-:W-:Y:S01]  /*0400*/  FFMA R29, R29, R4, R12 ;  /* 0x000000041d1d7223 */ /* 0x010fe2000000000c */
[----:B------:R-:W-:-:S03]  /*0410*/  ISETP.NE.AND P1, PT, R22, RZ, PT ;  /* 0x000000ff1600720c */ /* 0x000fc60003f25270 */
[----:B-----5:R-:W-:Y:S01]  /*0420*/  FFMA R8, R28, R8, R29 ;  /* 0x000000081c087223 */ /* 0x020fe2000000001d */
[----:B------:R-:W-:-:S03]  /*0430*/  IADD3 R4, P2, PT, R2, 0x20, RZ ;  /* 0x0000002002047810 */ /* 0x000fc60007f5e0ff */
[----:B------:R-:W-:Y:S01]  /*0440*/  FFMA R6, R5, R6, R8 ;  /* 0x0000000605067223 */ /* 0x000fe20000000008 */
[----:B------:R-:W-:Y:S02]  /*0450*/  IADD3.X R5, PT, PT, RZ, R3, RZ, P2, !PT ;  /* 0x00000003ff057210 */ /* 0x000fe400017fe4ff */
[----:B------:R-:W-:Y:S01]  /*0460*/  LEA R18, R17, R18, 0x3 ;  /* 0x0000001211127211 */ /* 0x000fe200078e18ff */
[----:B------:R-:W-:-:S04]  /*0470*/  FFMA R7, R7, R10, R6 ;  /* 0x0000000a07077223 */ /* 0x000fc80000000006 */
[----:B--2---:R-:W-:-:S04]  /*0480*/  FFMA R14, R14, R13, R7 ;  /* 0x0000000d0e0e7223 */ /* 0x004fc80000000007 */
[----:B------:R-:W-:Y:S01]  /*0490*/  FFMA R24, R9, R24, R14 ;  /* 0x0000001809187223 */ /* 0x000fe2000000000e */
[----:B------:R-:W-:Y:S06]  /*04a0*/  @P1 BRA `(.L_x_15) ;  /* 0xfffffffc005c1947 */ /* 0x000fec000383ffff */
.L_x_14:
[----:B------:R-:W-:Y:S05]  /*04b0*/  @!P0 BRA `(.L_x_13) ;  /* 0x0000000000fc8947 */ /* 0x000fea0003800000 */
[----:B------:R-:W-:Y:S02]  /*04c0*/  ISETP.GE.U32.AND P1, PT, R27, 0x4, PT ;  /* 0x000000041b00780c */ /* 0x000fe40003f26070 */
[----:B------:R-:W-:-:S04]  /*04d0*/  LOP3.LUT R14, R19, 0x3, RZ, 0xc0, !PT ;  /* 0x00000003130e7812 */ /* 0x000fc800078ec0ff */
[----:B------:R-:W-:-:S07]  /*04e0*/  ISETP.NE.AND P0, PT, R14, RZ, PT ;  /* 0x000000ff0e00720c */ /* 0x000fce0003f05270 */
[----:B------:R-:W-:Y:S06]  /*04f0*/  @!P1 BRA `(.L_x_16) ;  /* 0x00000000006c9947 */ /* 0x000fec0003800000 */
[----:B------:R-:W0:Y:S01]  /*0500*/  LDC.64 R4, c[0x0][0x388] ;  /* 0x0000e200ff047b82 */ /* 0x000e220000000a00 */
[----:B------:R-:W1:Y:S01]  /*0510*/  LDCU.64 UR6, c[0x0][0x380] ;  /* 0x00007000ff0677ac */ /* 0x000e620008000a00 */
[----:B------:R-:W-:Y:S01]  /*0520*/  IMAD R7, R21, R17, R0 ;  /* 0x0000001115077224 */ /* 0x000fe200078e0200 */
[CC--:B------:R-:W-:Y:S02]  /*0530*/  IADD3 R3, PT, PT, R20.reuse, R21.reuse, RZ ;  /* 0x0000001514037210 */ /* 0x0c0fe40007ffe0ff */
[----:B------:R-:W-:-:S03]  /*0540*/  IADD3 R8, P1, PT, R20, R21, RZ ;  /* 0x0000001514087210 */ /* 0x000fc60007f3e0ff */
[----:B------:R-:W2:Y:S01]  /*0550*/  LDC.64 R12, c[0x0][0x380] ;  /* 0x0000e000ff0c7b82 */ /* 0x000ea20000000a00 */
[----:B0-----:R-:W-:-:S04]  /*0560*/  IMAD.WIDE R4, R7, 0x4, R4 ;  /* 0x0000000407047825 */ /* 0x001fc800078e0204 */
[----:B------:R-:W-:Y:S02]  /*0570*/  IMAD.WIDE R6, R17, 0x4, R4 ;  /* 0x0000000411067825 */ /* 0x000fe400078e0204 */
[----:B------:R-:W3:Y:S02]  /*0580*/  LDG.E R4, desc[UR4][R4.64] ;  /* 0x0000000404047981 */ /* 0x000ee4000c1e1900 */
[----:B--2---:R-:W-:Y:S01]  /*0590*/  IMAD.WIDE.U32 R12, R3, 0x4, R12 ;  /* 0x00000004030c7825 */ /* 0x004fe200078e000c */
[----:B------:R-:W-:Y:S02]  /*05a0*/  IADD3.X R3, PT, PT, RZ, RZ, RZ, P1, !PT ;  /* 0x000000ffff037210 */ /* 0x000fe40000ffe4ff */
[----:B-1----:R-:W-:-:S03]  /*05b0*/  LEA R2, P1, R8, UR6, 0x2 ;  /* 0x0000000608027c11 */ /* 0x002fc6000f8210ff */
[----:B------:R-:W3:Y:S01]  /*05c0*/  LDG.E R13, desc[UR4][R12.64] ;  /* 0x000000040c0d7981 */ /* 0x000ee2000c1e1900 */
[----:B------:R-:W-:Y:S01]  /*05d0*/  LEA.HI.X R3, R8, UR7, R3, 0x2, P1 ;  /* 0x0000000708037c11 */ /* 0x000fe200088f1403 */
[C---:B------:R-:W-:Y:S02]  /*05e0*/  IMAD.WIDE R8, R17.reuse, 0x4, R6 ;  /* 0x0000000411087825 */ /* 0x040fe400078e0206 */
[----:B------:R-:W2:Y:S04]  /*05f0*/  LDG.E R6, desc[UR4][R6.64] ;  /* 0x0000000406067981 */ /* 0x000ea8000c1e1900 */
[----:B------:R-:W2:Y:S01]  /*0600*/  LDG.E R15, desc[UR4][R2.64+0x4] ;  /* 0x00000404020f7981 */ /* 0x000ea2000c1e1900 */
[----:B------:R-:W-:-:S03]  /*0610*/  IMAD.WIDE R10, R17, 0x4, R8 ;  /* 0x00000004110a7825 */ /* 0x000fc600078e0208 */
[----:B------:R-:W4:Y:S04]  /*0620*/  LDG.E R22, desc[UR4][R8.64] ;  /* 0x0000000408167981 */ /* 0x000f28000c1e1900 */
[----:B------:R-:W4:Y:S04]  /*0630*/  LDG.E R18, desc[UR4][R2.64+0x8] ;  /* 0x0000080402127981 */ /* 0x000f28000c1e1900 */
[----:B------:R-:W5:Y:S04]  /*0640*/  LDG.E R26, desc[UR4][R2.64+0xc] ;  /* 0x00000c04021a7981 */ /* 0x000f68000c1e1900 */
[----:B------:R-:W5:Y:S01]  /*0650*/  LDG.E R10, desc[UR4][R10.64] ;  /* 0x000000040a0a7981 */ /* 0x000f62000c1e1900 */
[----:B------:R-:W-:Y:S01]  /*0660*/  IADD3 R21, PT, PT, R21, 0x4, RZ ;  /* 0x0000000415157810 */ /* 0x000fe20007ffe0ff */
[----:B---3--:R-:W-:-:S04]  /*0670*/  FFMA R24, R13, R4, R24 ;  /* 0x000000040d187223 */ /* 0x008fc80000000018 */
[----:B--2---:R-:W-:-:S04]  /*0680*/  FFMA R15, R15, R6, R24 ;  /* 0x000000060f0f7223 */ /* 0x004fc80000000018 */
[----:B----4-:R-:W-:-:S04]  /*0690*/  FFMA R15, R18, R22, R15 ;  /* 0x00000016120f7223 */ /* 0x010fc8000000000f */
[----:B-----5:R-:W-:-:S07]  /*06a0*/  FFMA R24, R26, R10, R15 ;  /* 0x0000000a1a187223 */ /* 0x020fce000000000f */
.L_x_16:
[----:B------:R-:W-:Y:S05]  /*06b0*/  @!P0 BRA `(.L_x_13) ;  /* 0x00000000007c8947 */ /* 0x000fea0003800000 */
[----:B------:R-:W-:Y:S01]  /*06c0*/  ISETP.NE.AND P1, PT, R14, 0x1, PT ;  /* 0x000000010e00780c */ /* 0x000fe20003f25270 */
[----:B------:R-:W0:Y:S01]  /*06d0*/  LDC.64 R10, c[0x0][0x380] ;  /* 0x0000e000ff0a7b82 */ /* 0x000e220000000a00 */
[----:B------:R-:W-:-:S04]  /*06e0*/  LOP3.LUT R19, R19, 0x1, RZ, 0xc0, !PT ;  /* 0x0000000113137812 */ /* 0x000fc800078ec0ff */
[----:B------:R-:W-:-:S03]  /*06f0*/  ISETP.NE.U32.AND P0, PT, R19, 0x1, PT ;  /* 0x000000011300780c */ /* 0x000fc60003f05070 */
[----:B------:R-:W1:Y:S04]  /*0700*/  LDC.64 R8, c[0x0][0x388] ;  /* 0x0000e200ff087b82 */ /* 0x000e680000000a00 */
[CC--:B------:R-:W-:Y:S02]  /*0710*/  @P1 IADD3 R13, PT, PT, R20.reuse, R21.reuse, RZ ;  /* 0x00000015140d1210 */ /* 0x0c0fe40007ffe0ff */
[----:B------:R-:W-:Y:S02]  /*0720*/  @P1 IADD3 R12, P2, PT, R20, R21, RZ ;  /* 0x00000015140c1210 */ /* 0x000fe40007f5e0ff */
[----:B------:R-:W2:Y:S02]  /*0730*/  @P1 LDC.64 R2, c[0x0][0x380] ;  /* 0x0000e000ff021b82 */ /* 0x000ea40000000a00 */
[----:B------:R-:W-:-:S06]  /*0740*/  @P1 IADD3.X R14, PT, PT, RZ, RZ, RZ, P2, !PT ;  /* 0x000000ffff0e1210 */ /* 0x000fcc00017fe4ff */
[----:B------:R-:W3:Y:S01]  /*0750*/  LDC.64 R4, c[0x0][0x380] ;  /* 0x0000e000ff047b82 */ /* 0x000ee20000000a00 */
[----:B0-----:R-:W-:-:S04]  /*0760*/  @P1 IMAD.WIDE.U32 R10, R13, 0x4, R10 ;  /* 0x000000040d0a1825 */ /* 0x001fc800078e000a */
[C---:B------:R-:W-:Y:S01]  /*0770*/  @P1 IMAD R13, R21.reuse, R17, R0 ;  /* 0x00000011150d1224 */ /* 0x040fe200078e0200 */
[----:B------:R-:W-:Y:S01]  /*0780*/  @P1 IADD3 R21, PT, PT, R21, 0x2, RZ ;  /* 0x0000000215151810 */ /* 0x000fe20007ffe0ff */
[----:B------:R-:W4:Y:S01]  /*0790*/  @P1 LDG.E R11, desc[UR4][R10.64] ;  /* 0x000000040a0b1981 */ /* 0x000f22000c1e1900 */
[----:B------:R-:W0:Y:S01]  /*07a0*/  LDC.64 R6, c[0x0][0x388] ;  /* 0x0000e200ff067b82 */ /* 0x000e220000000a00 */
[----:B-1----:R-:W-:Y:S01]  /*07b0*/  @P1 IMAD.WIDE R8, R13, 0x4, R8 ;  /* 0x000000040d081825 */ /* 0x002fe200078e0208 */
[----:B------:R-:W-:Y:S02]  /*07c0*/  @!P0 IADD3 R15, PT, PT, R20, R21, RZ ;  /* 0x00000015140f8210 */ /* 0x000fe40007ffe0ff */
[----:B--2---:R-:W-:Y:S01]  /*07d0*/  @P1 LEA R2, P2, R12, R2, 0x2 ;  /* 0x000000020c021211 */ /* 0x004fe200078410ff */
[----:B------:R-:W-:-:S03]  /*07e0*/  @!P0 IMAD R21, R21, R17, R0 ;  /* 0x0000001115158224 */ /* 0x000fc600078e0200 */
[----:B------:R-:W-:Y:S01]  /*07f0*/  @P1 LEA.HI.X R3, R12, R3, R14, 0x2, P2 ;  /* 0x000000030c031211 */ /* 0x000fe200010f140e */
[----:B------:R-:W-:Y:S01]  /*0800*/  @P1 IMAD.WIDE R12, R17, 0x4, R8 ;  /* 0x00000004110c1825 */ /* 0x000fe200078e0208 */
[----:B------:R-:W4:Y:S03]  /*0810*/  @P1 LDG.E R14, desc[UR4][R8.64] ;  /* 0x00000004080e1981 */ /* 0x000f26000c1e1900 */
[----:B---3--:R-:W-:Y:S01]  /*0820*/  @!P0 IMAD.WIDE.U32 R4, R15, 0x4, R4 ;  /* 0x000000040f048825 */ /* 0x008fe200078e0004 */
[----:B------:R-:W2:Y:S04]  /*0830*/  @P1 LDG.E R2, desc[UR4][R2.64+0x4] ;  /* 0x0000040402021981 */ /* 0x000ea8000c1e1900 */
[----:B------:R-:W2:Y:S01]  /*0840*/  @P1 LDG.E R12, desc[UR4][R12.64] ;  /* 0x000000040c0c1981 */ /* 0x000ea2000c1e1900 */
[----:B0-----:R-:W-:-:S03]  /*0850*/  @!P0 IMAD.WIDE R6, R21, 0x4, R6 ;  /* 0x0000000415068825 */ /* 0x001fc600078e0206 */
[----:B------:R-:W3:Y:S04]  /*0860*/  @!P0 LDG.E R5, desc[UR4][R4.64] ;  /* 0x0000000404058981 */ /* 0x000ee8000c1e1900 */
[----:B------:R-:W3:Y:S01]  /*0870*/  @!P0 LDG.E R6, desc[UR4][R6.64] ;  /* 0x0000000406068981 */ /* 0x000ee2000c1e1900 */
[----:B----4-:R-:W-:-:S04]  /*0880*/  @P1 FFMA R11, R11, R14, R24 ;  /* 0x0000000e0b0b1223 */ /* 0x010fc80000000018 */
[----:B--2---:R-:W-:-:S04]  /*0890*/  @P1 FFMA R24, R2, R12, R11 ;  /* 0x0000000c02181223 */ /* 0x004fc8000000000b */
[----:B---3--:R-:W-:-:S07]  /*08a0*/  @!P0 FFMA R24, R5, R6, R24 ;  /* 0x0000000605188223 */ /* 0x008fce0000000018 */
.L_x_13:
[----:B------:R-:W0:Y:S08]  /*08b0*/  LDC.64 R2, c[0x0][0x390] ;  /* 0x0000e400ff027b82 */ /* 0x000e300000000a00 */
[----:B------:R-:W1:Y:S01]  /*08c0*/  LDC.64 R4, c[0x0][0x3a8] ;  /* 0x0000ea00ff047b82 */ /* 0x000e620000000a00 */
[----:B0-----:R-:W-:-:S06]  /*08d0*/  IMAD.WIDE R2, R0, 0x4, R2 ;  /* 0x0000000400027825 */ /* 0x001fcc00078e0202 */
[----:B------:R-:W2:Y:S01]  /*08e0*/  LDG.E R3, desc[UR4][R2.64] ;  /* 0x0000000402037981 */ /* 0x000ea2000c1e1900 */
[----:B------:R-:W-:-:S04]  /*08f0*/  IMAD R17, R16, R17, R0 ;  /* 0x0000001110117224 */ /* 0x000fc800078e0200 */
[----:B-1----:R-:W-:-:S04]  /*0900*/  IMAD.WIDE R4, R17, 0x4, R4 ;  /* 0x0000000411047825 */ /* 0x002fc800078e0204 */
[----:B--2---:R-:W-:-:S05]  /*0910*/  FADD R7, R3, R24 ;  /* 0x0000001803077221 */ /* 0x004fca0000000000 */
[----:B------:R-:W-:Y:S01]  /*0920*/  STG.E desc[UR4][R4.64], R7 ;  /* 0x0000000704007986 */ /* 0x000fe2000c101904 */
[----:B------:R-:W-:Y:S05]  /*0930*/  EXIT ;  /* 0x000000000000794d */ /* 0x000fea0003800000 */
.L_x_17:
        /* <DEDUP_REMOVED lines=12> */
.L_x_42:


//--------------------- .text._Z8bce_gradPKfS0_iPfS1_ --------------------------
	.section	.text._Z8bce_gradPKfS0_iPfS1_,"ax",@progbits
	.align	128
        .global         _Z8bce_gradPKfS0_iPfS1_
        .type           _Z8bce_gradPKfS0_iPfS1_,@function
        .size           _Z8bce_gradPKfS0_iPfS1_,(.L_x_43 - _Z8bce_gradPKfS0_iPfS1_)
        .other          _Z8bce_gradPKfS0_iPfS1_,@"STO_CUDA_ENTRY STV_DEFAULT"
_Z8bce_gradPKfS0_iPfS1_:
.text._Z8bce_gradPKfS0_iPfS1_:
[----:B------:R-:W-:Y:S01]  /*0000*/  LDC R1, c[0x0][0x37c] ;  /* 0x0000df00ff017b82 */ /* 0x000fe20000000800 */
[----:B------:R-:W0:Y:S07]  /*0010*/  S2R R0, SR_TID.X ;  /* 0x0000000000007919 */ /* 0x000e2e0000002100 */
[----:B------:R-:W0:Y:S01]  /*0020*/  S2UR UR4, SR_CTAID.X ;  /* 0x00000000000479c3 */ /* 0x000e220000002500 */
[----:B------:R-:W1:Y:S01]  /*0030*/  LDCU UR5, c[0x0][0x390] ;  /* 0x00007200ff0577ac */ /* 0x000e620008000800 */
[----:B------:R-:W-:Y:S01]  /*0040*/  BSSY.RECONVERGENT B0, `(.L_x_18) ;  /* 0x000004b000007945 */ /* 0x000fe20003800200 */
[----:B------:R-:W-:Y:S01]  /*0050*/  HFMA2 R2, -RZ, RZ, 0, 0 ;  /* 0x00000000ff027431 */ /* 0x000fe200000001ff */
[----:B------:R-:W2:Y:S04]  /*0060*/  LDCU.64 UR6, c[0x0][0x358] ;  /* 0x00006b00ff0677ac */ /* 0x000ea80008000a00 */
[----:B------:R-:W0:Y:S02]  /*0070*/  LDC R3, c[0x0][0x360] ;  /* 0x0000d800ff037b82 */ /* 0x000e240000000800 */
[----:B0-----:R-:W-:-:S05]  /*0080*/  IMAD R7, R3, UR4, R0 ;  /* 0x0000000403077c24 */ /* 0x001fca000f8e0200 */
[----:B-1----:R-:W-:-:S13]  /*0090*/  ISETP.GE.AND P0, PT, R7, UR5, PT ;  /* 0x0000000507007c0c */ /* 0x002fda000bf06270 */
[----:B--2---:R-:W-:Y:S05]  /*00a0*/  @P0 BRA `(.L_x_19) ;  /* 0x0000000400100947 */ /* 0x004fea0003800000 */
[----:B------:R-:W0:Y:S08]  /*00b0*/  LDC.64 R4, c[0x0][0x380] ;  /* 0x0000e000ff047b82 */ /* 0x000e300000000a00 */
[----:B------:R-:W1:Y:S01]  /*00c0*/  LDC.64 R10, c[0x0][0x388] ;  /* 0x0000e200ff0a7b82 */ /* 0x000e620000000a00 */
[----:B0-----:R-:W-:-:S06]  /*00d0*/  IMAD.WIDE R4, R7, 0x4, R4 ;  /* 0x0000000407047825 */ /* 0x001fcc00078e0204 */
[----:B------:R-:W2:Y:S01]  /*00e0*/  LDG.E R4, desc[UR6][R4.64] ;  /* 0x0000000604047981 */ /* 0x000ea2000c1e1900 */
[----:B-1----:R-:W-:-:S05]  /*00f0*/  IMAD.WIDE R10, R7, 0x4, R10 ;  /* 0x00000004070a7825 */ /* 0x002fca00078e020a */
[----:B------:R-:W3:Y:S01]  /*0100*/  LDG.E R2, desc[UR6][R10.64] ;  /* 0x000000060a027981 */ /* 0x000ee2000c1e1900 */
[----:B--2---:R-:W-:Y:S02]  /*0110*/  FMNMX R9, R4, 1.0000000116860974231e-07, !PT ;  /* 0x33d6bf9504097809 */ /* 0x004fe40007800000 */
[----:B------:R-:W-:Y:S02]  /*0120*/  MOV R4, 0x3e055027 ;  /* 0x3e05502700047802 */ /* 0x000fe40000000f00 */
[----:B------:R-:W-:-:S04]  /*0130*/  FMNMX R9, R9, 0.99999988079071044922, PT ;  /* 0x3f7ffffe09097809 */ /* 0x000fc80003800000 */
[C---:B------:R-:W-:Y:S01]  /*0140*/  FSETP.GEU.AND P0, PT, R9.reuse, 1.175494350822287508e-38, PT ;  /* 0x008000000900780b */ /* 0x040fe20003f0e000 */
[C---:B------:R-:W-:Y:S01]  /*0150*/  FADD R6, -R9.reuse, 1 ;  /* 0x3f80000009067421 */ /* 0x040fe20000000100 */
[----:B------:R-:W-:-:S04]  /*0160*/  FMUL R8, R9, 8388608 ;  /* 0x4b00000009087820 */ /* 0x000fc80000400000 */
[----:B------:R-:W-:Y:S02]  /*0170*/  FSETP.GEU.AND P1, PT, R6, 1.175494350822287508e-38, PT ;  /* 0x008000000600780b */ /* 0x000fe40003f2e000 */
[----:B------:R-:W-:Y:S01]  /*0180*/  FSEL R8, R8, R9, !P0 ;  /* 0x0000000908087208 */ /* 0x000fe20004000000 */
[----:B---3--:R-:W-:Y:S01]  /*0190*/  FADD R9, R9, -R2 ;  /* 0x8000000209097221 */ /* 0x008fe20000000000 */
[----:B------:R-:W-:Y:S02]  /*01a0*/  FSEL R16, RZ, -23, P1 ;  /* 0xc1b80000ff107808 */ /* 0x000fe40000800000 */
[----:B------:R-:W-:-:S04]  /*01b0*/  IADD3 R13, PT, PT, R8, -0x3f2aaaab, RZ ;  /* 0xc0d55555080d7810 */ /* 0x000fc80007ffe0ff */
[----:B------:R-:W-:-:S03]  /*01c0*/  LOP3.LUT R13, R13, 0xff800000, RZ, 0xc0, !PT ;  /* 0xff8000000d0d7812 */ /* 0x000fc600078ec0ff */
[----:B------:R-:W-:Y:S01]  /*01d0*/  @!P1 FMUL R6, R6, 8388608 ;  /* 0x4b00000006069820 */ /* 0x000fe20000400000 */
[CC--:B------:R-:W-:Y:S02]  /*01e0*/  IADD3 R11, PT, PT, R8.reuse, -R13.reuse, RZ ;  /* 0x8000000d080b7210 */ /* 0x0c0fe40007ffe0ff */
[----:B------:R-:W-:Y:S02]  /*01f0*/  ISETP.GT.U32.AND P1, PT, R8, 0x7f7fffff, PT ;  /* 0x7f7fffff0800780c */ /* 0x000fe40003f24070 */
[C---:B------:R-:W-:Y:S01]  /*0200*/  IADD3 R15, PT, PT, R6.reuse, -0x3f2aaaab, RZ ;  /* 0xc0d55555060f7810 */ /* 0x040fe20007ffe0ff */
[----:B------:R-:W-:Y:S01]  /*0210*/  FADD R11, R11, -1 ;  /* 0xbf8000000b0b7421 */ /* 0x000fe20000000000 */
[----:B------:R-:W-:Y:S02]  /*0220*/  ISETP.GT.U32.AND P2, PT, R6, 0x7f7fffff, PT ;  /* 0x7f7fffff0600780c */ /* 0x000fe40003f44070 */
[----:B------:R-:W-:Y:S02]  /*0230*/  LOP3.LUT R15, R15, 0xff800000, RZ, 0xc0, !PT ;  /* 0xff8000000f0f7812 */ /* 0x000fe400078ec0ff */
[----:B------:R-:W-:-:S02]  /*0240*/  I2FP.F32.S32 R13, R13 ;  /* 0x0000000d000d7245 */ /* 0x000fc40000201400 */
[-C--:B------:R-:W-:Y:S02]  /*0250*/  IADD3 R10, PT, PT, R6, -R15.reuse, RZ ;  /* 0x8000000f060a7210 */ /* 0x080fe40007ffe0ff */
[----:B------:R-:W-:-:S03]  /*0260*/  I2FP.F32.S32 R15, R15 ;  /* 0x0000000f000f7245 */ /* 0x000fc60000201400 */
[----:B------:R-:W-:Y:S02]  /*0270*/  FADD R10, R10, -1 ;  /* 0xbf8000000a0a7421 */ /* 0x000fe40000000000 */
[----:B------:R-:W-:Y:S02]  /*0280*/  FFMA R15, R15, 1.1920928955078125e-07, R16 ;  /* 0x340000000f0f7823 */ /* 0x000fe40000000010 */
[-C--:B------:R-:W-:Y:S01]  /*0290*/  FFMA R5, R10, -R4.reuse, 0.14084610342979431152 ;  /* 0x3e1039f60a057423 */ /* 0x080fe20000000804 */
[----:B------:R-:W-:-:S03]  /*02a0*/  FFMA R4, R11, -R4, 0.14084610342979431152 ;  /* 0x3e1039f60b047423 */ /* 0x000fc60000000804 */
[----:B------:R-:W-:Y:S01]  /*02b0*/  FFMA R5, R10, R5, -0.12148627638816833496 ;  /* 0xbdf8cdcc0a057423 */ /* 0x000fe20000000005 */
[----:B------:R-:W-:-:S03]  /*02c0*/  FFMA R4, R11, R4, -0.12148627638816833496 ;  /* 0xbdf8cdcc0b047423 */ /* 0x000fc60000000004 */
[----:B------:R-:W-:Y:S01]  /*02d0*/  FFMA R5, R10, R5, 0.13980610668659210205 ;  /* 0x3e0f29550a057423 */ /* 0x000fe20000000005 */
[----:B------:R-:W-:-:S03]  /*02e0*/  FFMA R4, R11, R4, 0.13980610668659210205 ;  /* 0x3e0f29550b047423 */ /* 0x000fc60000000004 */
[----:B------:R-:W-:Y:S01]  /*02f0*/  FFMA R5, R10, R5, -0.16684235632419586182 ;  /* 0xbe2ad8b90a057423 */ /* 0x000fe20000000005 */
[----:B------:R-:W-:-:S03]  /*0300*/  FFMA R12, R11, R4, -0.16684235632419586182 ;  /* 0xbe2ad8b90b0c7423 */ /* 0x000fc60000000004 */
[C---:B------:R-:W-:Y:S01]  /*0310*/  FFMA R17, R10.reuse, R5, 0.20012299716472625732 ;  /* 0x3e4ced0b0a117423 */ /* 0x040fe20000000005 */
[C---:B------:R-:W-:Y:S01]  /*0320*/  FFMA R12, R11.reuse, R12, 0.20012299716472625732 ;  /* 0x3e4ced0b0b0c7423 */ /* 0x040fe2000000000c */
[----:B------:R-:W0:Y:S02]  /*0330*/  LDC.64 R4, c[0x0][0x398] ;  /* 0x0000e600ff047b82 */ /* 0x000e240000000a00 */
[----:B------:R-:W-:Y:S01]  /*0340*/  FFMA R17, R10, R17, -0.24999669194221496582 ;  /* 0xbe7fff220a117423 */ /* 0x000fe20000000011 */
[----:B------:R-:W-:-:S03]  /*0350*/  FFMA R12, R11, R12, -0.24999669194221496582 ;  /* 0xbe7fff220b0c7423 */ /* 0x000fc6000000000c */
[C---:B------:R-:W-:Y:S01]  /*0360*/  FFMA R17, R10.reuse, R17, 0.33333182334899902344 ;  /* 0x3eaaaa780a117423 */ /* 0x040fe20000000011 */
[C---:B------:R-:W-:Y:S01]  /*0370*/  FFMA R14, R11.reuse, R12, 0.33333182334899902344 ;  /* 0x3eaaaa780b0e7423 */ /* 0x040fe2000000000c */
[----:B------:R-:W-:Y:S02]  /*0380*/  FSEL R12, RZ, -23, P0 ;  /* 0xc1b80000ff0c7808 */ /* 0x000fe40000000000 */
[----:B------:R-:W-:Y:S01]  /*0390*/  FFMA R17, R10, R17, -0.5 ;  /* 0xbf0000000a117423 */ /* 0x000fe20000000011 */
[----:B------:R-:W-:Y:S01]  /*03a0*/  FFMA R14, R11, R14, -0.5 ;  /* 0xbf0000000b0e7423 */ /* 0x000fe2000000000e */
[----:B------:R-:W-:Y:S01]  /*03b0*/  FSETP.NEU.AND P0, PT, R6, RZ, PT ;  /* 0x000000ff0600720b */ /* 0x000fe20003f0d000 */
[----:B------:R-:W-:Y:S01]  /*03c0*/  FFMA R12, R13, 1.1920928955078125e-07, R12 ;  /* 0x340000000d0c7823 */ /* 0x000fe2000000000c */
[----:B------:R-:W-:Y:S01]  /*03d0*/  FMUL R17, R10, R17 ;  /* 0x000000110a117220 */ /* 0x000fe20000400000 */
[----:B------:R-:W-:-:S03]  /*03e0*/  FMUL R14, R11, R14 ;  /* 0x0000000e0b0e7220 */ /* 0x000fc60000400000 */
[----:B------:R-:W-:Y:S01]  /*03f0*/  FFMA R10, R10, R17, R10 ;  /* 0x000000110a0a7223 */ /* 0x000fe2000000000a */
[----:B------:R-:W-:-:S03]  /*0400*/  FFMA R11, R11, R14, R11 ;  /* 0x0000000e0b0b7223 */ /* 0x000fc6000000000b */
[----:B------:R-:W-:Y:S01]  /*0410*/  FFMA R10, R15, 0.69314718246459960938, R10 ;  /* 0x3f3172180f0a7823 */ /* 0x000fe2000000000a */
[----:B------:R-:W-:Y:S01]  /*0420*/  FFMA R11, R12, 0.69314718246459960938, R11 ;  /* 0x3f3172180c0b7823 */ /* 0x000fe2000000000b */
[----:B0-----:R-:W-:Y:S01]  /*0430*/  IMAD.WIDE R4, R7, 0x4, R4 ;  /* 0x0000000407047825 */ /* 0x001fe200078e0204 */
[----:B------:R-:W-:-:S04]  /*0440*/  MOV R7, 0x7f800000 ;  /* 0x7f80000000077802 */ /* 0x000fc80000000f00 */
[----:B------:R0:W-:Y:S01]  /*0450*/  STG.E desc[UR6][R4.64], R9 ;  /* 0x0000000904007986 */ /* 0x0001e2000c101906 */
[-C--:B------:R-:W-:Y:S01]  /*0460*/  @P2 FFMA R10, R6, R7.reuse, +INF ;  /* 0x7f800000060a2423 */ /* 0x080fe20000000007 */
[C---:B------:R-:W-:Y:S01]  /*0470*/  @P1 FFMA R11, R8.reuse, R7, +INF ;  /* 0x7f800000080b1423 */ /* 0x040fe20000000007 */
[----:B------:R-:W-:Y:S01]  /*0480*/  FSETP.NEU.AND P2, PT, R8, RZ, PT ;  /* 0x000000ff0800720b */ /* 0x000fe20003f4d000 */
[----:B------:R-:W-:Y:S02]  /*0490*/  FADD R6, -R2, 1 ;  /* 0x3f80000002067421 */ /* 0x000fe40000000100 */
[----:B------:R-:W-:Y:S02]  /*04a0*/  FSEL R7, R10, -INF , P0 ;  /* 0xff8000000a077808 */ /* 0x000fe40000000000 */
[----:B------:R-:W-:-:S03]  /*04b0*/  FSEL R11, R11, -INF , P2 ;  /* 0xff8000000b0b7808 */ /* 0x000fc60001000000 */
[----:B------:R-:W-:-:S04]  /*04c0*/  FMUL R7, R6, R7 ;  /* 0x0000000706077220 */ /* 0x000fc80000400000 */
[----:B------:R-:W-:-:S04]  /*04d0*/  FFMA R2, R2, R11, R7 ;  /* 0x0000000b02027223 */ /* 0x000fc80000000007 */
[----:B0-----:R-:W-:-:S07]  /*04e0*/  FADD R2, -R2, -RZ ;  /* 0x800000ff02027221 */ /* 0x001fce0000000100 */
.L_x_19:
[----:B------:R-:W-:Y:S05]  /*04f0*/  BSYNC.RECONVERGENT B0 ;  /* 0x0000000000007941 */ /* 0x000fea0003800200 */
.L_x_18:
[----:B------:R-:W0:Y:S01]  /*0500*/  S2UR UR5, SR_CgaCtaId ;  /* 0x00000000000579c3 */ /* 0x000e220000008800 */
[----:B------:R-:W-:Y:S01]  /*0510*/  UMOV UR4, 0x400 ;  /* 0x0000040000047882 */ /* 0x000fe20000000000 */
[----:B------:R-:W-:Y:S02]  /*0520*/  ISETP.GE.U32.AND P1, PT, R3, 0x2, PT ;  /* 0x000000020300780c */ /* 0x000fe40003f26070 */
[----:B------:R-:W-:Y:S01]  /*0530*/  ISETP.NE.AND P0, PT, R0, RZ, PT ;  /* 0x000000ff0000720c */ /* 0x000fe20003f05270 */
[----:B0-----:R-:W-:-:S06]  /*0540*/  ULEA UR4, UR5, UR4, 0x18 ;  /* 0x0000000405047291 */ /* 0x001fcc000f8ec0ff */
[----:B------:R-:W-:-:S05]  /*0550*/  LEA R5, R0, UR4, 0x2 ;  /* 0x0000000400057c11 */ /* 0x000fca000f8e10ff */
[----:B------:R0:W-:Y:S01]  /*0560*/  STS [R5], R2 ;  /* 0x0000000205007388 */ /* 0x0001e20000000800 */
[----:B------:R-:W-:Y:S06]  /*0570*/  BAR.SYNC.DEFER_BLOCKING 0x0 ;  /* 0x0000000000007b1d */ /* 0x000fec0000010000 */
[----:B------:R-:W-:Y:S05]  /*0580*/  @!P1 BRA `(.L_x_20) ;  /* 0x00000000002c9947 */ /* 0x000fea0003800000 */
.L_x_21:
[----:B------:R-:W-:-:S04]  /*0590*/  SHF.R.U32.HI R6, RZ, 0x1, R3 ;  /* 0x00000001ff067819 */ /* 0x000fc80000011603 */
[----:B------:R-:W-:-:S13]  /*05a0*/  ISETP.GE.U32.AND P1, PT, R0, R6, PT ;  /* 0x000000060000720c */ /* 0x000fda0003f26070 */
[----:B0-----:R-:W-:Y:S01]  /*05b0*/  @!P1 LEA R2, R6, R5, 0x2 ;  /* 0x0000000506029211 */ /* 0x001fe200078e10ff */
[----:B------:R-:W-:Y:S05]  /*05c0*/  @!P1 LDS R7, [R5] ;  /* 0x0000000005079984 */ /* 0x000fea0000000800 */
[----:B------:R-:W0:Y:S02]  /*05d0*/  @!P1 LDS R2, [R2] ;  /* 0x0000000002029984 */ /* 0x000e240000000800 */
[----:B0-----:R-:W-:-:S05]  /*05e0*/  @!P1 FADD R4, R2, R7 ;  /* 0x0000000702049221 */ /* 0x001fca0000000000 */
[----:B------:R1:W-:Y:S01]  /*05f0*/  @!P1 STS [R5], R4 ;  /* 0x0000000405009388 */ /* 0x0003e20000000800 */
[----:B------:R-:W-:Y:S01]  /*0600*/  BAR.SYNC.DEFER_BLOCKING 0x0 ;  /* 0x0000000000007b1d */ /* 0x000fe20000010000 */
[----:B------:R-:W-:Y:S02]  /*0610*/  ISETP.GT.U32.AND P1, PT, R3, 0x3, PT ;  /* 0x000000030300780c */ /* 0x000fe40003f24070 */
[----:B------:R-:W-:-:S11]  /*0620*/  MOV R3, R6 ;  /* 0x0000000600037202 */ /* 0x000fd60000000f00 */
[----:B-1----:R-:W-:Y:S05]  /*0630*/  @P1 BRA `(.L_x_21) ;  /* 0xfffffffc00d41947 */ /* 0x002fea000383ffff */
.L_x_20:
[----:B------:R-:W-:Y:S05]  /*0640*/  @P0 EXIT ;  /* 0x000000000000094d */ /* 0x000fea0003800000 */
[----:B------:R-:W1:Y:S01]  /*0650*/  S2UR UR5, SR_CgaCtaId ;  /* 0x00000000000579c3 */ /* 0x000e620000008800 */
[----:B------:R-:W-:-:S07]  /*0660*/  UMOV UR4, 0x400 ;  /* 0x0000040000047882 */ /* 0x000fce0000000000 */
[----:B0-----:R-:W0:Y:S01]  /*0670*/  LDC.64 R2, c[0x0][0x3a0] ;  /* 0x0000e800ff027b82 */ /* 0x001e220000000a00 */
[----:B-1----:R-:W-:-:S09]  /*0680*/  ULEA UR4, UR5, UR4, 0x18 ;  /* 0x0000000405047291 */ /* 0x002fd2000f8ec0ff */
[----:B------:R-:W0:Y:S04]  /*0690*/  LDS R5, [UR4] ;  /* 0x00000004ff057984 */ /* 0x000e280008000800 */
[----:B0-----:R-:W-:Y:S01]  /*06a0*/  REDG.E.ADD.F32.FTZ.RN.STRONG.GPU desc[UR6][R2.64], R5 ;  /* 0x00000005020079a6 */ /* 0x001fe2000c12f306 */
[----:B------:R-:W-:Y:S05]  /*06b0*/  EXIT ;  /* 0x000000000000794d */ /* 0x000fea0003800000 */
.L_x_22:
        /* <DEDUP_REMOVED lines=12> */
.L_x_43:


//--------------------- .text._Z7sigmoidiPf       --------------------------
	.section	.text._Z7sigmoidiPf,"ax",@progbits
	.align	128
        .global         _Z7sigmoidiPf
        .type           _Z7sigmoidiPf,@function
        .size           _Z7sigmoidiPf,(.L_x_38 - _Z7sigmoidiPf)
        .other          _Z7sigmoidiPf,@"STO_CUDA_ENTRY STV_DEFAULT"
_Z7sigmoidiPf:
.text._Z7sigmoidiPf:
[----:B------:R-:W-:Y:S01]  /*0000*/  LDC R1, c[0x0][0x37c] ;  /* 0x0000df00ff017b82 */ /* 0x000fe20000000800 */
[----:B------:R-:W0:Y:S01]  /*0010*/  S2R R3, SR_CTAID.X ;  /* 0x0000000000037919 */ /* 0x000e220000002500 */
[----:B------:R-:W1:Y:S01]  /*0020*/  LDCU UR4, c[0x0][0x380] ;  /* 0x00007000ff0477ac */ /* 0x000e620008000800 */
[----:B------:R-:W0:Y:S02]  /*0030*/  S2R R0, SR_TID.X ;  /* 0x0000000000007919 */ /* 0x000e240000002100 */
[----:B0-----:R-:W-:-:S05]  /*0040*/  IMAD R3, R3, 0x100, R0 ;  /* 0x0000010003037824 */ /* 0x001fca00078e0200 */
[----:B-1----:R-:W-:-:S13]  /*0050*/  ISETP.GE.AND P0, PT, R3, UR4, PT ;  /* 0x0000000403007c0c */ /* 0x002fda000bf06270 */
[----:B------:R-:W-:Y:S05]  /*0060*/  @P0 EXIT ;  /* 0x000000000000094d */ /* 0x000fea0003800000 */
[----:B------:R-:W0:Y:S01]  /*0070*/  LDC.64 R4, c[0x0][0x388] ;  /* 0x0000e200ff047b82 */ /* 0x000e220000000a00 */
[----:B------:R-:W1:Y:S01]  /*0080*/  LDCU.64 UR4, c[0x0][0x358] ;  /* 0x00006b00ff0477ac */ /* 0x000e620008000a00 */
[----:B0-----:R-:W-:-:S05]  /*0090*/  IMAD.WIDE R4, R3, 0x4, R4 ;  /* 0x0000000403047825 */ /* 0x001fca00078e0204 */
[----:B-1----:R-:W2:Y:S01]  /*00a0*/  LDG.E R0, desc[UR4][R4.64] ;  /* 0x0000000404007981 */ /* 0x002ea2000c1e1900 */
[----:B------:R-:W-:Y:S01]  /*00b0*/  IMAD.MOV.U32 R3, RZ, RZ, 0x3bbb989d ;  /* 0x3bbb989dff037424 */ /* 0x000fe200078e00ff */
[----:B------:R-:W-:Y:S01]  /*00c0*/  BSSY.RECONVERGENT B0, `(.L_x_23) ;  /* 0x0000015000007945 */ /* 0x000fe20003800200 */
[----:B------:R-:W-:Y:S02]  /*00d0*/  IMAD.MOV.U32 R7, RZ, RZ, 0x437c0000 ;  /* 0x437c0000ff077424 */ /* 0x000fe400078e00ff */
[----:B--2---:R-:W-:-:S04]  /*00e0*/  FFMA.SAT R2, R0, -R3, 0.5 ;  /* 0x3f00000000027423 */ /* 0x004fc80000002803 */
[----:B------:R-:W-:-:S04]  /*00f0*/  FFMA.RM R2, R2, R7, 12582913 ;  /* 0x4b40000102027423 */ /* 0x000fc80000004007 */
[C---:B------:R-:W-:Y:S01]  /*0100*/  FADD R3, R2.reuse, -12583039 ;  /* 0xcb40007f02037421 */ /* 0x040fe20000000000 */
[----:B------:R-:W-:-:S03]  /*0110*/  SHF.L.U32 R2, R2, 0x17, RZ ;  /* 0x0000001702027819 */ /* 0x000fc600000006ff */
[----:B------:R-:W-:-:S04]  /*0120*/  FFMA R3, R0, -1.4426950216293334961, -R3 ;  /* 0xbfb8aa3b00037823 */ /* 0x000fc80000000803 */
[----:B------:R-:W-:-:S06]  /*0130*/  FFMA R3, R0, -1.925963033500011079e-08, R3 ;  /* 0xb2a5706000037823 */ /* 0x000fcc0000000003 */
[----:B------:R-:W0:Y:S02]  /*0140*/  MUFU.EX2 R3, R3 ;  /* 0x0000000300037308 */ /* 0x000e240000000800 */
[----:B0-----:R-:W-:-:S04]  /*0150*/  FFMA R0, R2, R3, 1 ;  /* 0x3f80000002007423 */ /* 0x001fc80000000003 */
[----:B------:R-:W-:-:S05]  /*0160*/  VIADD R2, R0, 0x1800000 ;  /* 0x0180000000027836 */ /* 0x000fca0000000000 */
[----:B------:R-:W-:-:S04]  /*0170*/  LOP3.LUT R2, R2, 0x7f800000, RZ, 0xc0, !PT ;  /* 0x7f80000002027812 */ /* 0x000fc800078ec0ff */
[----:B------:R-:W-:-:S13]  /*0180*/  ISETP.GT.U32.AND P0, PT, R2, 0x1ffffff, PT ;  /* 0x01ffffff0200780c */ /* 0x000fda0003f04070 */
[----:B------:R-:W-:Y:S05]  /*0190*/  @P0 BRA `(.L_x_24) ;  /* 0x00000000000c0947 */ /* 0x000fea0003800000 */
[----:B------:R-:W-:-:S07]  /*01a0*/  MOV R6, 0x1c0 ;  /* 0x000001c000067802 */ /* 0x000fce0000000f00 */
[----:B------:R-:W-:Y:S05]  /*01b0*/  CALL.REL.NOINC `($__internal_0_$__cuda_sm20_rcp_rn_f32_slowpath) ;  /* 0x0000000000207944 */ /* 0x000fea0003c00000 */
[----:B------:R-:W-:Y:S05]  /*01c0*/  BRA `(.L_x_25) ;  /* 0x0000000000107947 */ /* 0x000fea0003800000 */
.L_x_24:
[----:B------:R-:W0:Y:S02]  /*01d0*/  MUFU.RCP R3, R0 ;  /* 0x0000000000037308 */ /* 0x000e240000001000 */
[----:B0-----:R-:W-:-:S04]  /*01e0*/  FFMA R2, R0, R3, -1 ;  /* 0xbf80000000027423 */ /* 0x001fc80000000003 */
[----:B------:R-:W-:-:S04]  /*01f0*/  FADD.FTZ R2, -R2, -RZ ;  /* 0x800000ff02027221 */ /* 0x000fc80000010100 */
[----:B------:R-:W-:-:S07]  /*0200*/  FFMA R3, R3, R2, R3 ;  /* 0x0000000203037223 */ /* 0x000fce0000000003 */
.L_x_25:
[----:B------:R-:W-:Y:S05]  /*0210*/  BSYNC.RECONVERGENT B0 ;  /* 0x0000000000007941 */ /* 0x000fea0003800200 */
.L_x_23:
[----:B------:R-:W-:Y:S01]  /*0220*/  STG.E desc[UR4][R4.64], R3 ;  /* 0x0000000304007986 */ /* 0x000fe2000c101904 */
[----:B------:R-:W-:Y:S05]  /*0230*/  EXIT ;  /* 0x000000000000794d */ /* 0x000fea0003800000 */
        .weak           $__internal_0_$__cuda_sm20_rcp_rn_f32_slowpath
        .type           $__internal_0_$__cuda_sm20_rcp_rn_f32_slowpath,@function
        .size           $__internal_0_$__cuda_sm20_rcp_rn_f32_slowpath,(.L_x_38 - $__internal_0_$__cuda_sm20_rcp_rn_f32_slowpath)
$__internal_0_$__cuda_sm20_rcp_rn_f32_slowpath:
[----:B------:R-:W-:Y:S01]  /*0240*/  IMAD.SHL.U32 R2, R0, 0x2, RZ ;  /* 0x0000000200027824 */ /* 0x000fe200078e00ff */
[----:B------:R-:W-:Y:S04]  /*0250*/  BSSY.RECONVERGENT B1, `(.L_x_26) ;  /* 0x0000030000017945 */ /* 0x000fe80003800200 */
[----:B------:R-:W-:-:S04]  /*0260*/  SHF.R.U32.HI R2, RZ, 0x18, R2 ;  /* 0x00000018ff027819 */ /* 0x000fc80000011602 */
[----:B------:R-:W-:-:S13]  /*0270*/  ISETP.NE.U32.AND P0, PT, R2, RZ, PT ;  /* 0x000000ff0200720c */ /* 0x000fda0003f05070 */
[----:B------:R-:W-:Y:S05]  /*0280*/  @P0 BRA `(.L_x_27) ;  /* 0x0000000000280947 */ /* 0x000fea0003800000 */
[----:B------:R-:W-:-:S04]  /*0290*/  SHF.L.U32 R2, R0, 0x1, RZ ;  /* 0x0000000100027819 */ /* 0x000fc800000006ff */
[----:B------:R-:W-:-:S13]  /*02a0*/  ISETP.NE.AND P0, PT, R2, RZ, PT ;  /* 0x000000ff0200720c */ /* 0x000fda0003f05270 */
[----:B------:R-:W-:Y:S01]  /*02b0*/  @P0 FFMA R7, R0, 1.84467440737095516160e+19, RZ ;  /* 0x5f80000000070823 */ /* 0x000fe200000000ff */
[----:B------:R-:W-:Y:S08]  /*02c0*/  @!P0 MUFU.RCP R3, R0 ;  /* 0x0000000000038308 */ /* 0x000ff00000001000 */
[----:B------:R-:W0:Y:S02]  /*02d0*/  @P0 MUFU.RCP R2, R7 ;  /* 0x0000000700020308 */ /* 0x000e240000001000 */
[----:B0-----:R-:W-:-:S04]  /*02e0*/  @P0 FFMA R8, R7, R2, -1 ;  /* 0xbf80000007080423 */ /* 0x001fc80000000002 */
[----:B------:R-:W-:-:S04]  /*02f0*/  @P0 FADD.FTZ R9, -R8, -RZ ;  /* 0x800000ff08090221 */ /* 0x000fc80000010100 */
[----:B------:R-:W-:-:S04]  /*0300*/  @P0 FFMA R2, R2, R9, R2 ;  /* 0x0000000902020223 */ /* 0x000fc80000000002 */
[----:B------:R-:W-:Y:S01]  /*0310*/  @P0 FFMA R3, R2, 1.84467440737095516160e+19, RZ ;  /* 0x5f80000002030823 */ /* 0x000fe200000000ff */
[----:B------:R-:W-:Y:S06]  /*0320*/  BRA `(.L_x_28) ;  /* 0x0000000000887947 */ /* 0x000fec0003800000 */
.L_x_27:
[----:B------:R-:W-:-:S05]  /*0330*/  VIADD R3, R2, 0xffffff03 ;  /* 0xffffff0302037836 */ /* 0x000fca0000000000 */
[----:B------:R-:W-:-:S13]  /*0340*/  ISETP.GT.U32.AND P0, PT, R3, 0x1, PT ;  /* 0x000000010300780c */ /* 0x000fda0003f04070 */
[----:B------:R-:W-:Y:S05]  /*0350*/  @P0 BRA `(.L_x_29) ;  /* 0x0000000000780947 */ /* 0x000fea0003800000 */
[----:B------:R-:W-:Y:S01]  /*0360*/  LOP3.LUT R7, R0, 0x7fffff, RZ, 0xc0, !PT ;  /* 0x007fffff00077812 */ /* 0x000fe200078ec0ff */
[----:B------:R-:W-:-:S03]  /*0370*/  IMAD.MOV.U32 R12, RZ, RZ, 0x3 ;  /* 0x00000003ff0c7424 */ /* 0x000fc600078e00ff */
[----:B------:R-:W-:Y:S02]  /*0380*/  LOP3.LUT R7, R7, 0x3f800000, RZ, 0xfc, !PT ;  /* 0x3f80000007077812 */ /* 0x000fe400078efcff */
[----:B------:R-:W-:Y:S02]  /*0390*/  SHF.L.U32 R11, R12, R3, RZ ;  /* 0x000000030c0b7219 */ /* 0x000fe400000006ff */
[----:B------:R-:W0:Y:S02]  /*03a0*/  MUFU.RCP R8, R7 ;  /* 0x0000000700087308 */ /* 0x000e240000001000 */
[----:B0-----:R-:W-:-:S04]  /*03b0*/  FFMA R9, R7, R8, -1 ;  /* 0xbf80000007097423 */ /* 0x001fc80000000008 */
[----:B------:R-:W-:-:S04]  /*03c0*/  FADD.FTZ R9, -R9, -RZ ;  /* 0x800000ff09097221 */ /* 0x000fc80000010100 */
[CCC-:B------:R-:W-:Y:S01]  /*03d0*/  FFMA.RM R10, R8.reuse, R9.reuse, R8.reuse ;  /* 0x00000009080a7223 */ /* 0x1c0fe20000004008 */
[----:B------:R-:W-:-:S04]  /*03e0*/  FFMA.RP R9, R8, R9, R8 ;  /* 0x0000000908097223 */ /* 0x000fc80000008008 */
[C---:B------:R-:W-:Y:S02]  /*03f0*/  LOP3.LUT R8, R10.reuse, 0x7fffff, RZ, 0xc0, !PT ;  /* 0x007fffff0a087812 */ /* 0x040fe400078ec0ff */
[----:B------:R-:W-:Y:S02]  /*0400*/  FSETP.NEU.FTZ.AND P0, PT, R10, R9, PT ;  /* 0x000000090a00720b */ /* 0x000fe40003f1d000 */
[----:B------:R-:W-:Y:S02]  /*0410*/  LOP3.LUT R8, R8, 0x800000, RZ, 0xfc, !PT ;  /* 0x0080000008087812 */ /* 0x000fe400078efcff */
[----:B------:R-:W-:Y:S02]  /*0420*/  SEL R9, RZ, 0xffffffff, !P0 ;  /* 0xffffffffff097807 */ /* 0x000fe40004000000 */
[----:B------:R-:W-:Y:S02]  /*0430*/  LOP3.LUT R10, R11, R8, RZ, 0xc0, !PT ;  /* 0x000000080b0a7212 */ /* 0x000fe400078ec0ff */
[----:B------:R-:W-:-:S02]  /*0440*/  IADD3 R9, PT, PT, -R9, RZ, RZ ;  /* 0x000000ff09097210 */ /* 0x000fc40007ffe1ff */
[-C--:B------:R-:W-:Y:S02]  /*0450*/  SHF.R.U32.HI R10, RZ, R3.reuse, R10 ;  /* 0x00000003ff0a7219 */ /* 0x080fe4000001160a */
[----:B------:R-:W-:Y:S02]  /*0460*/  LOP3.LUT P1, RZ, R9, R3, R8, 0xf8, !PT ;  /* 0x0000000309ff7212 */ /* 0x000fe4000782f808 */
[C---:B------:R-:W-:Y:S02]  /*0470*/  LOP3.LUT P0, RZ, R10.reuse, 0x1, RZ, 0xc0, !PT ;  /* 0x000000010aff7812 */ /* 0x040fe4000780c0ff */
[----:B------:R-:W-:-:S04]  /*0480*/  LOP3.LUT P2, RZ, R10, 0x2, RZ, 0xc0, !PT ;  /* 0x000000020aff7812 */ /* 0x000fc8000784c0ff */
[----:B------:R-:W-:Y:S02]  /*0490*/  PLOP3.LUT P0, PT, P0, P1, P2, 0xe0, 0x0 ;  /* 0x000000000000781c */ /* 0x000fe40000703c20 */
[----:B------:R-:W-:Y:S02]  /*04a0*/  LOP3.LUT P1, RZ, R0, 0x7fffff, RZ, 0xc0, !PT ;  /* 0x007fffff00ff7812 */ /* 0x000fe4000782c0ff */
[----:B------:R-:W-:-:S05]  /*04b0*/  SEL R3, RZ, 0x1, !P0 ;  /* 0x00000001ff037807 */ /* 0x000fca0004000000 */
[----:B------:R-:W-:-:S05]  /*04c0*/  IMAD.MOV R3, RZ, RZ, -R3 ;  /* 0x000000ffff037224 */ /* 0x000fca00078e0a03 */
[----:B------:R-:W-:Y:S01]  /*04d0*/  ISETP.GE.AND P0, PT, R3, RZ, PT ;  /* 0x000000ff0300720c */ /* 0x000fe20003f06270 */
[----:B------:R-:W-:-:S05]  /*04e0*/  VIADD R3, R2, 0xffffff04 ;  /* 0xffffff0402037836 */ /* 0x000fca0000000000 */
[----:B------:R-:W-:-:S07]  /*04f0*/  SHF.R.U32.HI R3, RZ, R3, R8 ;  /* 0x00000003ff037219 */ /* 0x000fce0000011608 */
[----:B------:R-:W-:-:S05]  /*0500*/  @!P0 IADD3 R3, PT, PT, R3, 0x1, RZ ;  /* 0x0000000103038810 */ /* 0x000fca0007ffe0ff */
[----:B------:R-:W-:-:S05]  /*0510*/  @!P1 IMAD.SHL.U32 R3, R3, 0x2, RZ ;  /* 0x0000000203039824 */ /* 0x000fca00078e00ff */
[----:B------:R-:W-:Y:S01]  /*0520*/  LOP3.LUT R3, R3, 0x80000000, R0, 0xf8, !PT ;  /* 0x8000000003037812 */ /* 0x000fe200078ef800 */
[----:B------:R-:W-:Y:S06]  /*0530*/  BRA `(.L_x_28) ;  /* 0x0000000000047947 */ /* 0x000fec0003800000 */
.L_x_29:
[----:B------:R0:W1:Y:S02]  /*0540*/  MUFU.RCP R3, R0 ;  /* 0x0000000000037308 */ /* 0x0000640000001000 */
.L_x_28:
[----:B------:R-:W-:Y:S05]  /*0550*/  BSYNC.RECONVERGENT B1 ;  /* 0x0000000000017941 */ /* 0x000fea0003800200 */
.L_x_26:
[----:B------:R-:W-:-:S04]  /*0560*/  HFMA2 R7, -RZ, RZ, 0, 0 ;  /* 0x00000000ff077431 */ /* 0x000fc800000001ff */
[----:B01----:R-:W-:Y:S05]  /*0570*/  RET.REL.NODEC R6 `(_Z7sigmoidiPf) ;  /* 0xfffffff806a07950 */ /* 0x003fea0003c3ffff */
.L_x_30:
        /* <DEDUP_REMOVED lines=16> */
.L_x_38:


//--------------------- .text._Z6tanh_giPKfS0_Pf  --------------------------
	.section	.text._Z6tanh_giPKfS0_Pf,"ax",@progbits
	.align	128
        .global         _Z6tanh_giPKfS0_Pf
        .type           _Z6tanh_giPKfS0_Pf,@function
        .size           _Z6tanh_giPKfS0_Pf,(.L_x_45 - _Z6tanh_giPKfS0_Pf)
        .other          _Z6tanh_giPKfS0_Pf,@"STO_CUDA_ENTRY STV_DEFAULT"
_Z6tanh_giPKfS0_Pf:
.text._Z6tanh_giPKfS0_Pf:
        /* <DEDUP_REMOVED lines=8> */
[----:B------:R-:W1:Y:S07]  /*0080*/  LDCU.64 UR4, c[0x0][0x358] ;  /* 0x00006b00ff0477ac */ /* 0x000e6e0008000a00 */
[----:B------:R-:W2:Y:S08]  /*0090*/  LDC.64 R4, c[0x0][0x390] ;  /* 0x0000e400ff047b82 */ /* 0x000eb00000000a00 */
[----:B------:R-:W3:Y:S01]  /*00a0*/  LDC.64 R6, c[0x0][0x398] ;  /* 0x0000e600ff067b82 */ /* 0x000ee20000000a00 */
[----:B0-----:R-:W-:-:S06]  /*00b0*/  IMAD.WIDE R2, R9, 0x4, R2 ;  /* 0x0000000409027825 */ /* 0x001fcc00078e0202 */
[----:B-1----:R-:W4:Y:S01]  /*00c0*/  LDG.E R2, desc[UR4][R2.64] ;  /* 0x0000000402027981 */ /* 0x002f22000c1e1900 */
[----:B--2---:R-:W-:-:S06]  /*00d0*/  IMAD.WIDE R4, R9, 0x4, R4 ;  /* 0x0000000409047825 */ /* 0x004fcc00078e0204 */
[----:B------:R-:W2:Y:S01]  /*00e0*/  LDG.E R4, desc[UR4][R4.64] ;  /* 0x0000000404047981 */ /* 0x000ea2000c1e1900 */
[----:B---3--:R-:W-:-:S04]  /*00f0*/  IMAD.WIDE R6, R9, 0x4, R6 ;  /* 0x0000000409067825 */ /* 0x008fc800078e0206 */
[----:B----4-:R-:W-:-:S04]  /*0100*/  FFMA R11, -R2, R2, 1 ;  /* 0x3f800000020b7423 */ /* 0x010fc80000000102 */
[----:B--2---:R-:W-:-:S05]  /*0110*/  FMUL R11, R4, R11 ;  /* 0x0000000b040b7220 */ /* 0x004fca0000400000 */
[----:B------:R-:W-:Y:S01]  /*0120*/  STG.E desc[UR4][R6.64], R11 ;  /* 0x0000000b06007986 */ /* 0x000fe2000c101904 */
[----:B------:R-:W-:Y:S05]  /*0130*/  EXIT ;  /* 0x000000000000794d */ /* 0x000fea0003800000 */
.L_x_31:
        /* <DEDUP_REMOVED lines=12> */
.L_x_45:


//--------------------- .text._Z6tanh_fiPKfPf     --------------------------
	.section	.text._Z6tanh_fiPKfPf,"ax",@progbits
	.align	128
        .global         _Z6tanh_fiPKfPf
        .type           _Z6tanh_fiPKfPf,@function
        .size           _Z6tanh_fiPKfPf,(.L_x_46 - _Z6tanh_fiPKfPf)
        .other          _Z6tanh_fiPKfPf,@"STO_CUDA_ENTRY STV_DEFAULT"
_Z6tanh_fiPKfPf:
.text._Z6tanh_fiPKfPf:
        /* <DEDUP_REMOVED lines=9> */
[----:B------:R-:W2:Y:S01]  /*0090*/  LDC.64 R4, c[0x0][0x390] ;  /* 0x0000e400ff047b82 */ /* 0x000ea20000000a00 */
[----:B0-----:R-:W-:-:S05]  /*00a0*/  IMAD.WIDE R2, R7, 0x4, R2 ;  /* 0x0000000407027825 */ /* 0x001fca00078e0202 */
[----:B-1----:R2:W3:Y:S01]  /*00b0*/  LDG.E R6, desc[UR4][R2.64] ;  /* 0x0000000402067981 */ /* 0x0024e2000c1e1900 */
[----:B------:R-:W-:Y:S01]  /*00c0*/  MOV R10, 0x3c80f082 ;  /* 0x3c80f082000a7802 */ /* 0x000fe20000000f00 */
[----:B------:R-:W-:Y:S02]  /*00d0*/  HFMA2 R9, -RZ, RZ, 1.875, 0 ;  /* 0x3f800000ff097431 */ /* 0x000fe400000001ff */
[----:B--2---:R-:W-:-:S04]  /*00e0*/  IMAD.WIDE R2, R7, 0x4, R4 ;  /* 0x0000000407027825 */ /* 0x004fc800078e0204 */
[C---:B---3--:R-:W-:Y:S01]  /*00f0*/  FMUL R0, |R6|.reuse, 2.8853900432586669922 ;  /* 0x4038aa3b06007820 */ /* 0x048fe20000400200 */
[C---:B------:R-:W-:Y:S01]  /*0100*/  FMUL R11, R6.reuse, R6 ;  /* 0x00000006060b7220 */ /* 0x040fe20000400000 */
[C---:B------:R-:W-:Y:S02]  /*0110*/  FSETP.GE.AND P1, PT, |R6|.reuse, 0.60000002384185791016, PT ;  /* 0x3f19999a0600780b */ /* 0x040fe40003f26200 */
[----:B------:R-:W-:Y:S01]  /*0120*/  FSETP.GE.AND P0, PT, |R6|, 9.010913848876953125, PT ;  /* 0x41102cb40600780b */ /* 0x000fe20003f06200 */
[C---:B------:R-:W-:Y:S01]  /*0130*/  FFMA R10, R11.reuse, R10, -0.052303962409496307373 ;  /* 0xbd563cae0b0a7423 */ /* 0x040fe2000000000a */
[----:B------:R-:W0:Y:S02]  /*0140*/  MUFU.EX2 R0, R0 ;  /* 0x0000000000007308 */ /* 0x000e240000000800 */
[----:B0-----:R-:W-:Y:S01]  /*0150*/  FADD R8, R0, 1 ;  /* 0x3f80000000087421 */ /* 0x001fe20000000000 */
[----:B------:R-:W-:-:S04]  /*0160*/  FFMA R0, R11, R10, 0.1331529766321182251 ;  /* 0x3e0859410b007423 */ /* 0x000fc8000000000a */
[C---:B------:R-:W-:Y:S01]  /*0170*/  FFMA R0, R11.reuse, R0, -0.33332768082618713379 ;  /* 0xbeaaa9ed0b007423 */ /* 0x040fe20000000000 */
[----:B------:R-:W0:Y:S03]  /*0180*/  MUFU.RCP R8, R8 ;  /* 0x0000000800087308 */ /* 0x000e260000001000 */
[----:B------:R-:W-:Y:S01]  /*0190*/  FFMA R11, R11, R0, RZ ;  /* 0x000000000b0b7223 */ /* 0x000fe200000000ff */
[----:B0-----:R-:W-:-:S05]  /*01a0*/  FFMA R9, R8, -2, R9 ;  /* 0xc000000008097823 */ /* 0x001fca0000000009 */
[----:B------:R-:W-:-:S04]  /*01b0*/  FSEL R9, R9, 1, !P0 ;  /* 0x3f80000009097808 */ /* 0x000fc80004000000 */
[--C-:B------:R-:W-:Y:S01]  /*01c0*/  LOP3.LUT R9, R9, 0x80000000, R6.reuse, 0xb8, !PT ;  /* 0x8000000009097812 */ /* 0x100fe200078eb806 */
[----:B------:R-:W-:-:S05]  /*01d0*/  @!P1 FFMA R9, R6, R11, R6 ;  /* 0x0000000b06099223 */ /* 0x000fca0000000006 */
[----:B------:R-:W-:Y:S01]  /*01e0*/  STG.E desc[UR4][R2.64], R9 ;  /* 0x0000000902007986 */ /* 0x000fe2000c101904 */
[----:B------:R-:W-:Y:S05]  /*01f0*/  EXIT ;  /* 0x000000000000794d */ /* 0x000fea0003800000 */
.L_x_32:
        /* <DEDUP_REMOVED lines=16> */
.L_x_46:


//--------------------- .text._Z6relu_giPKfS0_Pf  --------------------------
	.section	.text._Z6relu_giPKfS0_Pf,"ax",@progbits
	.align	128
        .global         _Z6relu_giPKfS0_Pf
        .type           _Z6relu_giPKfS0_Pf,@function
        .size           _Z6relu_giPKfS0_Pf,(.L_x_47 - _Z6relu_giPKfS0_Pf)
        .other          _Z6relu_giPKfS0_Pf,@"STO_CUDA_ENTRY STV_DEFAULT"
_Z6relu_giPKfS0_Pf:
.text._Z6relu_giPKfS0_Pf:
        /* <DEDUP_REMOVED lines=10> */
[----:B0-----:R-:W-:-:S06]  /*00a0*/  IMAD.WIDE R2, R7, 0x4, R2 ;  /* 0x0000000407027825 */ /* 0x001fcc00078e0202 */
[----:B-1----:R-:W3:Y:S01]  /*00b0*/  LDG.E R2, desc[UR4][R2.64] ;  /* 0x0000000402027981 */ /* 0x002ee2000c1e1900 */
[----:B------:R-:W-:Y:S01]  /*00c0*/  BSSY.RECONVERGENT B0, `(.L_x_33) ;  /* 0x0000008000007945 */ /* 0x000fe20003800200 */
[----:B------:R-:W-:Y:S02]  /*00d0*/  HFMA2 R9, -RZ, RZ, 0, 0 ;  /* 0x00000000ff097431 */ /* 0x000fe400000001ff */
[----:B--2---:R-:W-:Y:S01]  /*00e0*/  IMAD.WIDE R4, R7, 0x4, R4 ;  /* 0x0000000407047825 */ /* 0x004fe200078e0204 */
[----:B---3--:R-:W-:-:S13]  /*00f0*/  FSETP.GT.AND P0, PT, R2, RZ, PT ;  /* 0x000000ff0200720b */ /* 0x008fda0003f04000 */
[----:B------:R-:W-:Y:S05]  /*0100*/  @!P0 BRA `(.L_x_34) ;  /* 0x00000000000c8947 */ /* 0x000fea0003800000 */
[----:B------:R-:W0:Y:S02]  /*0110*/  LDC.64 R2, c[0x0][0x390] ;  /* 0x0000e400ff027b82 */ /* 0x000e240000000a00 */
[----:B0-----:R-:W-:-:S05]  /*0120*/  IMAD.WIDE R2, R7, 0x4, R2 ;  /* 0x0000000407027825 */ /* 0x001fca00078e0202 */
[----:B------:R0:W5:Y:S02]  /*0130*/  LDG.E R9, desc[UR4][R2.64] ;  /* 0x0000000402097981 */ /* 0x000164000c1e1900 */
.L_x_34:
[----:B------:R-:W-:Y:S05]  /*0140*/  BSYNC.RECONVERGENT B0 ;  /* 0x0000000000007941 */ /* 0x000fea0003800200 */
.L_x_33:
[----:B-----5:R-:W-:Y:S01]  /*0150*/  STG.E desc[UR4][R4.64], R9 ;  /* 0x0000000904007986 */ /* 0x020fe2000c101904 */
[----:B------:R-:W-:Y:S05]  /*0160*/  EXIT ;  /* 0x000000000000794d */ /* 0x000fea0003800000 */
.L_x_35:
        /* <DEDUP_REMOVED lines=9> */
.L_x_47:


//--------------------- .text._Z4reluiPKfPf       --------------------------
	.section	.text._Z4reluiPKfPf,"ax",@progbits
	.align	128
        .global         _Z4reluiPKfPf
        .type           _Z4reluiPKfPf,@function
        .size           _Z4reluiPKfPf,(.L_x_48 - _Z4reluiPKfPf)
        .other          _Z4reluiPKfPf,@"STO_CUDA_ENTRY STV_DEFAULT"
_Z4reluiPKfPf:
.text._Z4reluiPKfPf:
        /* <DEDUP_REMOVED lines=12> */
[----:B--2---:R-:W-:Y:S01]  /*00c0*/  IMAD.WIDE R4, R7, 0x4, R4 ;  /* 0x0000000407047825 */ /* 0x004fe200078e0204 */
[----:B---3--:R-:W-:-:S05]  /*00d0*/  FMNMX R7, RZ, R2, !PT ;  /* 0x00000002ff077209 */ /* 0x008fca0007800000 */
[----:B------:R-:W-:Y:S01]  /*00e0*/  STG.E desc[UR4][R4.64], R7 ;  /* 0x0000000704007986 */ /* 0x000fe2000c101904 */
[----:B------:R-:W-:Y:S05]  /*00f0*/  EXIT ;  /* 0x000000000000794d */ /* 0x000fea0003800000 */
.L_x_36:
        /* <DEDUP_REMOVED lines=16> */
.L_x_48:


//--------------------- .text._Z4fillPfif         --------------------------
	.section	.text._Z4fillPfif,"ax",@progbits
	.align	128
        .global         _Z4fillPfif
        .type           _Z4fillPfif,@function
        .size           _Z4fillPfif,(.L_x_49 - _Z4fillPfif)
        .other          _Z4fillPfif,@"STO_CUDA_ENTRY STV_DEFAULT"
_Z4fillPfif:
.text._Z4fillPfif:
        /* <DEDUP_REMOVED lines=9> */
[----:B------:R-:W1:Y:S01]  /*0090*/  LDC R7, c[0x0][0x38c] ;  /* 0x0000e300ff077b82 */ /* 0x000e620000000800 */
[----:B0-----:R-:W-:-:S05]  /*00a0*/  IMAD.WIDE R2, R5, 0x4, R2 ;  /* 0x0000000405027825 */ /* 0x001fca00078e0202 */
[----:B-1----:R-:W-:Y:S01]  /*00b0*/  STG.E desc[UR4][R2.64], R7 ;  /* 0x0000000702007986 */ /* 0x002fe2000c101904 */
[----:B------:R-:W-:Y:S05]  /*00c0*/  EXIT ;  /* 0x000000000000794d */ /* 0x000fea0003800000 */
.L_x_37:
        /* <DEDUP_REMOVED lines=11> */
.L_x_49:


//--------------------- .nv.shared.reserved.0     --------------------------
	.section	.nv.shared.reserved.0,"aw",@nobits
	.weak		__nv_reservedSMEM_offset_0_alias
	.size		__nv_reservedSMEM_offset_0_alias, 0, 64
	.other		__nv_reservedSMEM_offset_0_alias,@"STO_CUDA_RESERVED_SHARED STV_DEFAULT"
__nv_reservedSMEM_offset_0_alias:
	.zero		0
	.zero		64


//--------------------- .nv.shared._Z8bce_gradPKfS0_iPfS1_ --------------------------
	.section	.nv.shared._Z8bce_gradPKfS0_iPfS1_,"aw",@nobits
	.sectionflags	@""
	.align	4
.nv.shared._Z8bce_gradPKfS0_iPfS1_:
	.zero		2048


//--------------------- .nv.constant0._Z3sgdPfPKfif --------------------------
	.section	.nv.constant0._Z3sgdPfPKfif,"a",@progbits
	.sectionflags	@""
	.align	4
.nv.constant0._Z3sgdPfPKfif:
	.zero		920


//--------------------- .nv.constant0._Z2dXPKfS0_iiiPf --------------------------
	.section	.nv.constant0._Z2dXPKfS0_iiiPf,"a",@progbits
	.sectionflags	@""
	.align	4
.nv.constant0._Z2dXPKfS0_iiiPf:
	.zero		936


//--------------------- .nv.constant0._Z5dW_dbPKfS0_iiiPfS1_ --------------------------
	.section	.nv.constant0._Z5dW_dbPKfS0_iiiPfS1_,"a",@progbits
	.sectionflags	@""
	.align	4
.nv.constant0._Z5dW_dbPKfS0_iiiPfS1_:
	.zero		944


//--------------------- .nv.constant0._Z7lin_fwdPKfS0_S0_iiiPf --------------------------
	.section	.nv.constant0._Z7lin_fwdPKfS0_S0_iiiPf,"a",@progbits
	.sectionflags	@""
	.align	4
.nv.constant0._Z7lin_fwdPKfS0_S0_iiiPf:
	.zero		944


//--------------------- .nv.constant0._Z8bce_gradPKfS0_iPfS1_ --------------------------
	.section	.nv.constant0._Z8bce_gradPKfS0_iPfS1_,"a",@progbits
	.sectionflags	@""
	.align	4
.nv.constant0._Z8bce_gradPKfS0_iPfS1_:
	.zero		936


//--------------------- .nv.constant0._Z7sigmoidiPf --------------------------
	.section	.nv.constant0._Z7sigmoidiPf,"a",@progbits
	.sectionflags	@""
	.align	4
.nv.constant0._Z7sigmoidiPf:
	.zero		912


//--------------------- .nv.constant0._Z6tanh_giPKfS0_Pf --------------------------
	.section	.nv.constant0._Z6tanh_giPKfS0_Pf,"a",@progbits
	.sectionflags	@""
	.align	4
.nv.constant0._Z6tanh_giPKfS0_Pf:
	.zero		928


//--------------------- .nv.constant0._Z6tanh_fiPKfPf --------------------------
	.section	.nv.constant0._Z6tanh_fiPKfPf,"a",@progbits
	.sectionflags	@""
	.align	4
.nv.constant0._Z6tanh_fiPKfPf:
	.zero		920


//--------------------- .nv.constant0._Z6relu_giPKfS0_Pf --------------------------
	.section	.nv.constant0._Z6relu_giPKfS0_Pf,"a",@progbits
	.sectionflags	@""
	.align	4
.nv.constant0._Z6relu_giPKfS0_Pf:
	.zero		928


//--------------------- .nv.constant0._Z4reluiPKfPf --------------------------
	.section	.nv.constant0._Z4reluiPKfPf,"a",@progbits
	.sectionflags	@""
	.align	4
.nv.constant0._Z4reluiPKfPf:
	.zero		920


//--------------------- .nv.constant0._Z4fillPfif --------------------------
	.section	.nv.constant0._Z4fillPfif,"a",@progbits
	.sectionflags	@""
	.align	4
.nv.constant0._Z4fillPfif:
	.zero		912


//--------------------- SYMBOLS --------------------------

	.type		.nv.reservedSmem.offset0,@object
	.size		.nv.reservedSmem.offset0,0x4
	.type		.nv.reservedSmem.cap,@object
	.size		.nv.reservedSmem.cap,0x4
